//
// Generated by NVIDIA NVVM Compiler
//
// Compiler Build ID: CL-36424714
// Cuda compilation tools, release 13.0, V13.0.88
// Based on NVVM 20.0.0
//

.version 9.0
.target sm_100
.address_size 64

	// .globl	_Z16block_radix_sortPjS_S_jS_j
// _ZZN3cub18CUB_300001_SM_10006detail4scan16DeviceScanKernelINS2_10policy_hubIjjjjN4cuda3std3__44plusIvEEE10Policy1000EPjSC_NS0_13ScanTileStateIjLb1EEES9_NS1_10InputValueIjSC_EEjjLb0EjEEvT0_T1_T2_iT3_T4_T5_E12temp_storage has been demoted
.global .align 1 .b8 _ZN34_INTERNAL_6f4a393d_4_k_cu_1ab92a804cuda3std3__45__cpo5beginE[1];
.global .align 1 .b8 _ZN34_INTERNAL_6f4a393d_4_k_cu_1ab92a804cuda3std3__45__cpo3endE[1];
.global .align 1 .b8 _ZN34_INTERNAL_6f4a393d_4_k_cu_1ab92a804cuda3std3__45__cpo6cbeginE[1];
.global .align 1 .b8 _ZN34_INTERNAL_6f4a393d_4_k_cu_1ab92a804cuda3std3__45__cpo4cendE[1];
.global .align 1 .b8 _ZN34_INTERNAL_6f4a393d_4_k_cu_1ab92a804cuda3std3__45__cpo6rbeginE[1];
.global .align 1 .b8 _ZN34_INTERNAL_6f4a393d_4_k_cu_1ab92a804cuda3std3__45__cpo4rendE[1];
.global .align 1 .b8 _ZN34_INTERNAL_6f4a393d_4_k_cu_1ab92a804cuda3std3__45__cpo7crbeginE[1];
.global .align 1 .b8 _ZN34_INTERNAL_6f4a393d_4_k_cu_1ab92a804cuda3std3__45__cpo5crendE[1];
.global .align 1 .b8 _ZN34_INTERNAL_6f4a393d_4_k_cu_1ab92a804cuda3std3__436_GLOBAL__N__6f4a393d_4_k_cu_1ab92a806ignoreE[1];
.global .align 1 .b8 _ZN34_INTERNAL_6f4a393d_4_k_cu_1ab92a804cuda3std3__419piecewise_constructE[1];
.global .align 1 .b8 _ZN34_INTERNAL_6f4a393d_4_k_cu_1ab92a804cuda3std3__48in_placeE[1];
.global .align 1 .b8 _ZN34_INTERNAL_6f4a393d_4_k_cu_1ab92a804cuda3std3__420unreachable_sentinelE[1];
.global .align 1 .b8 _ZN34_INTERNAL_6f4a393d_4_k_cu_1ab92a804cuda3std3__47nulloptE[1];
.global .align 1 .b8 _ZN34_INTERNAL_6f4a393d_4_k_cu_1ab92a804cuda3std3__48unexpectE[1];
.global .align 1 .b8 _ZN34_INTERNAL_6f4a393d_4_k_cu_1ab92a804cuda3std6ranges3__45__cpo4swapE[1];
.global .align 1 .b8 _ZN34_INTERNAL_6f4a393d_4_k_cu_1ab92a804cuda3std6ranges3__45__cpo9iter_moveE[1];
.global .align 1 .b8 _ZN34_INTERNAL_6f4a393d_4_k_cu_1ab92a804cuda3std6ranges3__45__cpo5beginE[1];
.global .align 1 .b8 _ZN34_INTERNAL_6f4a393d_4_k_cu_1ab92a804cuda3std6ranges3__45__cpo3endE[1];
.global .align 1 .b8 _ZN34_INTERNAL_6f4a393d_4_k_cu_1ab92a804cuda3std6ranges3__45__cpo6cbeginE[1];
.global .align 1 .b8 _ZN34_INTERNAL_6f4a393d_4_k_cu_1ab92a804cuda3std6ranges3__45__cpo4cendE[1];
.global .align 1 .b8 _ZN34_INTERNAL_6f4a393d_4_k_cu_1ab92a804cuda3std6ranges3__45__cpo7advanceE[1];
.global .align 1 .b8 _ZN34_INTERNAL_6f4a393d_4_k_cu_1ab92a804cuda3std6ranges3__45__cpo9iter_swapE[1];
.global .align 1 .b8 _ZN34_INTERNAL_6f4a393d_4_k_cu_1ab92a804cuda3std6ranges3__45__cpo4nextE[1];
.global .align 1 .b8 _ZN34_INTERNAL_6f4a393d_4_k_cu_1ab92a804cuda3std6ranges3__45__cpo4prevE[1];
.global .align 1 .b8 _ZN34_INTERNAL_6f4a393d_4_k_cu_1ab92a804cuda3std6ranges3__45__cpo4dataE[1];
.global .align 1 .b8 _ZN34_INTERNAL_6f4a393d_4_k_cu_1ab92a804cuda3std6ranges3__45__cpo5cdataE[1];
.global .align 1 .b8 _ZN34_INTERNAL_6f4a393d_4_k_cu_1ab92a804cuda3std6ranges3__45__cpo4sizeE[1];
.global .align 1 .b8 _ZN34_INTERNAL_6f4a393d_4_k_cu_1ab92a804cuda3std6ranges3__45__cpo5ssizeE[1];
.global .align 1 .b8 _ZN34_INTERNAL_6f4a393d_4_k_cu_1ab92a804cuda3std6ranges3__45__cpo8distanceE[1];
.global .align 1 .b8 _ZN34_INTERNAL_6f4a393d_4_k_cu_1ab92a806thrust24THRUST_300001_SM_1000_NS6system6detail10sequential3seqE[1];
.global .align 1 .b8 _ZN34_INTERNAL_6f4a393d_4_k_cu_1ab92a806thrust24THRUST_300001_SM_1000_NS12placeholders2_1E[1];
.global .align 1 .b8 _ZN34_INTERNAL_6f4a393d_4_k_cu_1ab92a806thrust24THRUST_300001_SM_1000_NS12placeholders2_2E[1];
.global .align 1 .b8 _ZN34_INTERNAL_6f4a393d_4_k_cu_1ab92a806thrust24THRUST_300001_SM_1000_NS12placeholders2_3E[1];
.global .align 1 .b8 _ZN34_INTERNAL_6f4a393d_4_k_cu_1ab92a806thrust24THRUST_300001_SM_1000_NS12placeholders2_4E[1];
.global .align 1 .b8 _ZN34_INTERNAL_6f4a393d_4_k_cu_1ab92a806thrust24THRUST_300001_SM_1000_NS12placeholders2_5E[1];
.global .align 1 .b8 _ZN34_INTERNAL_6f4a393d_4_k_cu_1ab92a806thrust24THRUST_300001_SM_1000_NS12placeholders2_6E[1];
.global .align 1 .b8 _ZN34_INTERNAL_6f4a393d_4_k_cu_1ab92a806thrust24THRUST_300001_SM_1000_NS12placeholders2_7E[1];
.global .align 1 .b8 _ZN34_INTERNAL_6f4a393d_4_k_cu_1ab92a806thrust24THRUST_300001_SM_1000_NS12placeholders2_8E[1];
.global .align 1 .b8 _ZN34_INTERNAL_6f4a393d_4_k_cu_1ab92a806thrust24THRUST_300001_SM_1000_NS12placeholders2_9E[1];
.global .align 1 .b8 _ZN34_INTERNAL_6f4a393d_4_k_cu_1ab92a806thrust24THRUST_300001_SM_1000_NS12placeholders3_10E[1];
.extern .shared .align 16 .b8 shared_memory[];

.visible .entry _Z16block_radix_sortPjS_S_jS_j(
	.param .u64 .ptr .align 1 _Z16block_radix_sortPjS_S_jS_j_param_0,
	.param .u64 .ptr .align 1 _Z16block_radix_sortPjS_S_jS_j_param_1,
	.param .u64 .ptr .align 1 _Z16block_radix_sortPjS_S_jS_j_param_2,
	.param .u32 _Z16block_radix_sortPjS_S_jS_j_param_3,
	.param .u64 .ptr .align 1 _Z16block_radix_sortPjS_S_jS_j_param_4,
	.param .u32 _Z16block_radix_sortPjS_S_jS_j_param_5
)
{
	.reg .pred 	%p<23>;
	.reg .b32 	%r<124>;
	.reg .b64 	%rd<16>;

	ld.param.u64 	%rd2, [_Z16block_radix_sortPjS_S_jS_j_param_0];
	ld.param.u64 	%rd3, [_Z16block_radix_sortPjS_S_jS_j_param_1];
	ld.param.u64 	%rd4, [_Z16block_radix_sortPjS_S_jS_j_param_2];
	ld.param.u32 	%r39, [_Z16block_radix_sortPjS_S_jS_j_param_3];
	ld.param.u64 	%rd5, [_Z16block_radix_sortPjS_S_jS_j_param_4];
	ld.param.u32 	%r40, [_Z16block_radix_sortPjS_S_jS_j_param_5];
	mov.u32 	%r1, %tid.x;
	mov.u32 	%r114, %ctaid.x;
	shl.b32 	%r41, %r114, 8;
	add.s32 	%r3, %r41, %r1;
	setp.ge.u32 	%p3, %r3, %r40;
	shl.b32 	%r42, %r1, 2;
	mov.u32 	%r43, shared_memory;
	add.s32 	%r4, %r43, %r42;
	@%p3 bra 	$L__BB0_2;
	cvta.to.global.u64 	%rd6, %rd5;
	mul.wide.u32 	%rd7, %r3, 4;
	add.s64 	%rd8, %rd6, %rd7;
	ld.global.u32 	%r45, [%rd8];
	st.shared.u32 	[%r4], %r45;
	bra.uni 	$L__BB0_3;
$L__BB0_2:
	mov.b32 	%r44, 0;
	st.shared.u32 	[%r4], %r44;
$L__BB0_3:
	bar.sync 	0;
	ld.shared.u32 	%r5, [%r4];
	shr.u32 	%r47, %r5, %r39;
	and.b32  	%r6, %r47, 15;
	mov.u32 	%r7, %nctaid.x;
	neg.s32 	%r113, %r6;
	cvta.to.global.u64 	%rd1, %rd4;
	mov.b32 	%r115, 3076;
$L__BB0_4:
	setp.ne.s32 	%p4, %r1, 0;
	mov.b32 	%r48, 0;
	st.shared.u32 	[%r4+1024], %r48;
	@%p4 bra 	$L__BB0_6;
	mov.b32 	%r49, 0;
	st.shared.u32 	[shared_memory+2048], %r49;
$L__BB0_6:
	setp.ge.u32 	%p6, %r3, %r40;
	bar.sync 	0;
	mov.pred 	%p22, 0;
	@%p6 bra 	$L__BB0_8;
	setp.eq.s32 	%p22, %r113, 0;
	selp.u32 	%r50, 1, 0, %p22;
	st.shared.u32 	[%r4+1024], %r50;
$L__BB0_8:
	setp.ne.s32 	%p7, %r1, 0;
	bar.sync 	0;
	@%p7 bra 	$L__BB0_10;
	ld.shared.u32 	%r116, [%r4+1024];
	bra.uni 	$L__BB0_11;
$L__BB0_10:
	ld.shared.u32 	%r51, [%r4+1024];
	ld.shared.u32 	%r52, [%r4+1020];
	add.s32 	%r116, %r52, %r51;
$L__BB0_11:
	setp.lt.u32 	%p8, %r1, 2;
	bar.sync 	0;
	st.shared.u32 	[%r4+1024], %r116;
	bar.sync 	0;
	@%p8 bra 	$L__BB0_13;
	ld.shared.u32 	%r53, [%r4+1024];
	ld.shared.u32 	%r54, [%r4+1016];
	add.s32 	%r117, %r54, %r53;
	bra.uni 	$L__BB0_14;
$L__BB0_13:
	ld.shared.u32 	%r117, [%r4+1024];
$L__BB0_14:
	setp.lt.u32 	%p9, %r1, 4;
	bar.sync 	0;
	st.shared.u32 	[%r4+1024], %r117;
	bar.sync 	0;
	@%p9 bra 	$L__BB0_16;
	ld.shared.u32 	%r55, [%r4+1024];
	ld.shared.u32 	%r56, [%r4+1008];
	add.s32 	%r118, %r56, %r55;
	bra.uni 	$L__BB0_17;
$L__BB0_16:
	ld.shared.u32 	%r118, [%r4+1024];
$L__BB0_17:
	setp.lt.u32 	%p10, %r1, 8;
	bar.sync 	0;
	st.shared.u32 	[%r4+1024], %r118;
	bar.sync 	0;
	@%p10 bra 	$L__BB0_19;
	ld.shared.u32 	%r57, [%r4+1024];
	ld.shared.u32 	%r58, [%r4+992];
	add.s32 	%r119, %r58, %r57;
	bra.uni 	$L__BB0_20;
$L__BB0_19:
	ld.shared.u32 	%r119, [%r4+1024];
$L__BB0_20:
	setp.lt.u32 	%p11, %r1, 16;
	bar.sync 	0;
	st.shared.u32 	[%r4+1024], %r119;
	bar.sync 	0;
	@%p11 bra 	$L__BB0_22;
	ld.shared.u32 	%r59, [%r4+1024];
	ld.shared.u32 	%r60, [%r4+960];
	add.s32 	%r120, %r60, %r59;
	bra.uni 	$L__BB0_23;
$L__BB0_22:
	ld.shared.u32 	%r120, [%r4+1024];
$L__BB0_23:
	setp.lt.u32 	%p12, %r1, 32;
	bar.sync 	0;
	st.shared.u32 	[%r4+1024], %r120;
	bar.sync 	0;
	@%p12 bra 	$L__BB0_25;
	ld.shared.u32 	%r61, [%r4+1024];
	ld.shared.u32 	%r62, [%r4+896];
	add.s32 	%r121, %r62, %r61;
	bra.uni 	$L__BB0_26;
$L__BB0_25:
	ld.shared.u32 	%r121, [%r4+1024];
$L__BB0_26:
	setp.lt.u32 	%p13, %r1, 64;
	bar.sync 	0;
	st.shared.u32 	[%r4+1024], %r121;
	bar.sync 	0;
	@%p13 bra 	$L__BB0_28;
	ld.shared.u32 	%r63, [%r4+1024];
	ld.shared.u32 	%r64, [%r4+768];
	add.s32 	%r122, %r64, %r63;
	bra.uni 	$L__BB0_29;
$L__BB0_28:
	ld.shared.u32 	%r122, [%r4+1024];
$L__BB0_29:
	setp.lt.u32 	%p14, %r1, 128;
	bar.sync 	0;
	st.shared.u32 	[%r4+1024], %r122;
	bar.sync 	0;
	@%p14 bra 	$L__BB0_31;
	ld.shared.u32 	%r65, [%r4+1024];
	ld.shared.u32 	%r66, [%r4+512];
	add.s32 	%r123, %r66, %r65;
	bra.uni 	$L__BB0_32;
$L__BB0_31:
	ld.shared.u32 	%r123, [%r4+1024];
$L__BB0_32:
	setp.ne.s32 	%p15, %r1, 0;
	bar.sync 	0;
	st.shared.u32 	[%r4+1024], %r123;
	bar.sync 	0;
	ld.shared.u32 	%r67, [%r4+1024];
	bar.sync 	0;
	st.shared.u32 	[%r4+1028], %r67;
	bar.sync 	0;
	@%p15 bra 	$L__BB0_34;
	mov.b32 	%r68, 0;
	st.shared.u32 	[shared_memory+1024], %r68;
	ld.shared.u32 	%r70, [shared_memory+2048];
	add.s32 	%r71, %r43, %r115;
	st.shared.u32 	[%r71], %r70;
	mul.wide.u32 	%rd9, %r114, 4;
	add.s64 	%rd10, %rd1, %rd9;
	st.global.u32 	[%rd10], %r70;
$L__BB0_34:
	setp.ge.u32 	%p16, %r3, %r40;
	bar.sync 	0;
	not.pred 	%p17, %p22;
	or.pred  	%p18, %p16, %p17;
	@%p18 bra 	$L__BB0_36;
	ld.shared.u32 	%r72, [%r4+1024];
	st.shared.u32 	[%r4+2052], %r72;
$L__BB0_36:
	bar.sync 	0;
	add.s32 	%r115, %r115, 4;
	add.s32 	%r114, %r114, %r7;
	add.s32 	%r113, %r113, 1;
	setp.ne.s32 	%p19, %r115, 3140;
	@%p19 bra 	$L__BB0_4;
	setp.ne.s32 	%p20, %r1, 0;
	@%p20 bra 	$L__BB0_39;
	mov.b32 	%r73, 0;
	st.shared.u32 	[shared_memory+3140], %r73;
	ld.shared.u32 	%r74, [shared_memory+3076];
	ld.shared.v2.u32 	{%r75, %r76}, [shared_memory+3080];
	add.s32 	%r77, %r75, %r74;
	st.shared.v2.u32 	[shared_memory+3144], {%r74, %r77};
	add.s32 	%r78, %r76, %r77;
	ld.shared.v4.u32 	{%r79, %r80, %r81, %r82}, [shared_memory+3088];
	add.s32 	%r83, %r79, %r78;
	add.s32 	%r84, %r80, %r83;
	add.s32 	%r85, %r81, %r84;
	st.shared.v4.u32 	[shared_memory+3152], {%r78, %r83, %r84, %r85};
	add.s32 	%r86, %r82, %r85;
	ld.shared.v4.u32 	{%r87, %r88, %r89, %r90}, [shared_memory+3104];
	add.s32 	%r91, %r87, %r86;
	add.s32 	%r92, %r88, %r91;
	add.s32 	%r93, %r89, %r92;
	st.shared.v4.u32 	[shared_memory+3168], {%r86, %r91, %r92, %r93};
	add.s32 	%r94, %r90, %r93;
	ld.shared.v4.u32 	{%r95, %r96, %r97, %r98}, [shared_memory+3120];
	add.s32 	%r99, %r95, %r94;
	add.s32 	%r100, %r96, %r99;
	add.s32 	%r101, %r97, %r100;
	st.shared.v4.u32 	[shared_memory+3184], {%r94, %r99, %r100, %r101};
	add.s32 	%r102, %r98, %r101;
	st.shared.u32 	[shared_memory+3200], %r102;
$L__BB0_39:
	setp.ge.u32 	%p21, %r3, %r40;
	bar.sync 	0;
	@%p21 bra 	$L__BB0_41;
	ld.shared.u32 	%r103, [%r4+2052];
	shl.b32 	%r104, %r6, 2;
	add.s32 	%r106, %r43, %r104;
	ld.shared.u32 	%r107, [%r106+3140];
	add.s32 	%r108, %r107, %r103;
	bar.sync 	0;
	shl.b32 	%r109, %r108, 2;
	add.s32 	%r110, %r43, %r109;
	st.shared.u32 	[%r110], %r5;
	st.shared.u32 	[%r110+2052], %r103;
	bar.sync 	0;
	ld.shared.u32 	%r111, [%r4+2052];
	cvta.to.global.u64 	%rd11, %rd3;
	mul.wide.u32 	%rd12, %r3, 4;
	add.s64 	%rd13, %rd11, %rd12;
	st.global.u32 	[%rd13], %r111;
	ld.shared.u32 	%r112, [%r4];
	cvta.to.global.u64 	%rd14, %rd2;
	add.s64 	%rd15, %rd14, %rd12;
	st.global.u32 	[%rd15], %r112;
$L__BB0_41:
	ret;

}
	// .globl	_Z13block_shufflePjS_S_S_jj
.visible .entry _Z13block_shufflePjS_S_S_jj(
	.param .u64 .ptr .align 1 _Z13block_shufflePjS_S_S_jj_param_0,
	.param .u64 .ptr .align 1 _Z13block_shufflePjS_S_S_jj_param_1,
	.param .u64 .ptr .align 1 _Z13block_shufflePjS_S_S_jj_param_2,
	.param .u64 .ptr .align 1 _Z13block_shufflePjS_S_S_jj_param_3,
	.param .u32 _Z13block_shufflePjS_S_S_jj_param_4,
	.param .u32 _Z13block_shufflePjS_S_S_jj_param_5
)
{
	.reg .pred 	%p<2>;
	.reg .b32 	%r<15>;
	.reg .b64 	%rd<16>;

	ld.param.u64 	%rd1, [_Z13block_shufflePjS_S_S_jj_param_0];
	ld.param.u64 	%rd2, [_Z13block_shufflePjS_S_S_jj_param_1];
	ld.param.u64 	%rd3, [_Z13block_shufflePjS_S_S_jj_param_2];
	ld.param.u64 	%rd4, [_Z13block_shufflePjS_S_S_jj_param_3];
	ld.param.u32 	%r3, [_Z13block_shufflePjS_S_S_jj_param_4];
	ld.param.u32 	%r4, [_Z13block_shufflePjS_S_S_jj_param_5];
	mov.u32 	%r5, %tid.x;
	mov.u32 	%r1, %ctaid.x;
	shl.b32 	%r6, %r1, 8;
	add.s32 	%r2, %r6, %r5;
	setp.ge.u32 	%p1, %r2, %r4;
	@%p1 bra 	$L__BB1_2;
	cvta.to.global.u64 	%rd5, %rd2;
	cvta.to.global.u64 	%rd6, %rd3;
	cvta.to.global.u64 	%rd7, %rd4;
	cvta.to.global.u64 	%rd8, %rd1;
	mul.wide.u32 	%rd9, %r2, 4;
	add.s64 	%rd10, %rd5, %rd9;
	ld.global.u32 	%r7, [%rd10];
	shr.u32 	%r8, %r7, %r3;
	and.b32  	%r9, %r8, 15;
	mov.u32 	%r10, %nctaid.x;
	mad.lo.s32 	%r11, %r9, %r10, %r1;
	mul.wide.u32 	%rd11, %r11, 4;
	add.s64 	%rd12, %rd6, %rd11;
	ld.global.u32 	%r12, [%rd12];
	add.s64 	%rd13, %rd7, %rd9;
	ld.global.u32 	%r13, [%rd13];
	add.s32 	%r14, %r13, %r12;
	bar.sync 	0;
	mul.wide.u32 	%rd14, %r14, 4;
	add.s64 	%rd15, %rd8, %rd14;
	st.global.u32 	[%rd15], %r7;
$L__BB1_2:
	ret;

}
	// .globl	_ZN3cub18CUB_300001_SM_10006detail11EmptyKernelIvEEvv
.visible .entry _ZN3cub18CUB_300001_SM_10006detail11EmptyKernelIvEEvv()
{


	ret;

}
	// .globl	_ZN3cub18CUB_300001_SM_10006detail4scan20DeviceScanInitKernelINS0_13ScanTileStateIjLb1EEEEEvT_i
.visible .entry _ZN3cub18CUB_300001_SM_10006detail4scan20DeviceScanInitKernelINS0_13ScanTileStateIjLb1EEEEEvT_i(
	.param .align 8 .b8 _ZN3cub18CUB_300001_SM_10006detail4scan20DeviceScanInitKernelINS0_13ScanTileStateIjLb1EEEEEvT_i_param_0[8],
	.param .u32 _ZN3cub18CUB_300001_SM_10006detail4scan20DeviceScanInitKernelINS0_13ScanTileStateIjLb1EEEEEvT_i_param_1
)
{
	.reg .pred 	%p<5>;
	.reg .b32 	%r<10>;
	.reg .b64 	%rd<7>;

	ld.param.u64 	%rd2, [_ZN3cub18CUB_300001_SM_10006detail4scan20DeviceScanInitKernelINS0_13ScanTileStateIjLb1EEEEEvT_i_param_0];
	ld.param.u32 	%r4, [_ZN3cub18CUB_300001_SM_10006detail4scan20DeviceScanInitKernelINS0_13ScanTileStateIjLb1EEEEEvT_i_param_1];
	cvta.to.global.u64 	%rd1, %rd2;
	mov.u32 	%r1, %ctaid.x;
	mov.u32 	%r5, %ntid.x;
	mov.u32 	%r2, %tid.x;
	mad.lo.s32 	%r3, %r1, %r5, %r2;
	setp.ge.s32 	%p1, %r3, %r4;
	@%p1 bra 	$L__BB3_2;
	mul.wide.s32 	%rd3, %r3, 8;
	add.s64 	%rd4, %rd1, %rd3;
	mov.b32 	%r6, 0;
	mov.b32 	%r7, 99;
	st.global.v2.u32 	[%rd4+256], {%r7, %r6};
$L__BB3_2:
	setp.ne.s32 	%p2, %r1, 0;
	setp.gt.u32 	%p3, %r2, 31;
	or.pred  	%p4, %p2, %p3;
	@%p4 bra 	$L__BB3_4;
	mul.wide.u32 	%rd5, %r2, 8;
	add.s64 	%rd6, %rd1, %rd5;
	mov.b32 	%r9, 0;
	st.global.v2.u32 	[%rd6], {%r9, %r9};
$L__BB3_4:
	ret;

}
	// .globl	_ZN3cub18CUB_300001_SM_10006detail4scan16DeviceScanKernelINS2_10policy_hubIjjjjN4cuda3std3__44plusIvEEE10Policy1000EPjSC_NS0_13ScanTileStateIjLb1EEES9_NS1_10InputValueIjSC_EEjjLb0EjEEvT0_T1_T2_iT3_T4_T5_
.visible .entry _ZN3cub18CUB_300001_SM_10006detail4scan16DeviceScanKernelINS2_10policy_hubIjjjjN4cuda3std3__44plusIvEEE10Policy1000EPjSC_NS0_13ScanTileStateIjLb1EEES9_NS1_10InputValueIjSC_EEjjLb0EjEEvT0_T1_T2_iT3_T4_T5_(
	.param .u64 .ptr .align 1 _ZN3cub18CUB_300001_SM_10006detail4scan16DeviceScanKernelINS2_10policy_hubIjjjjN4cuda3std3__44plusIvEEE10Policy1000EPjSC_NS0_13ScanTileStateIjLb1EEES9_NS1_10InputValueIjSC_EEjjLb0EjEEvT0_T1_T2_iT3_T4_T5__param_0,
	.param .u64 .ptr .align 1 _ZN3cub18CUB_300001_SM_10006detail4scan16DeviceScanKernelINS2_10policy_hubIjjjjN4cuda3std3__44plusIvEEE10Policy1000EPjSC_NS0_13ScanTileStateIjLb1EEES9_NS1_10InputValueIjSC_EEjjLb0EjEEvT0_T1_T2_iT3_T4_T5__param_1,
	.param .align 8 .b8 _ZN3cub18CUB_300001_SM_10006detail4scan16DeviceScanKernelINS2_10policy_hubIjjjjN4cuda3std3__44plusIvEEE10Policy1000EPjSC_NS0_13ScanTileStateIjLb1EEES9_NS1_10InputValueIjSC_EEjjLb0EjEEvT0_T1_T2_iT3_T4_T5__param_2[8],
	.param .u32 _ZN3cub18CUB_300001_SM_10006detail4scan16DeviceScanKernelINS2_10policy_hubIjjjjN4cuda3std3__44plusIvEEE10Policy1000EPjSC_NS0_13ScanTileStateIjLb1EEES9_NS1_10InputValueIjSC_EEjjLb0EjEEvT0_T1_T2_iT3_T4_T5__param_3,
	.param .align 1 .b8 _ZN3cub18CUB_300001_SM_10006detail4scan16DeviceScanKernelINS2_10policy_hubIjjjjN4cuda3std3__44plusIvEEE10Policy1000EPjSC_NS0_13ScanTileStateIjLb1EEES9_NS1_10InputValueIjSC_EEjjLb0EjEEvT0_T1_T2_iT3_T4_T5__param_4[1],
	.param .align 8 .b8 _ZN3cub18CUB_300001_SM_10006detail4scan16DeviceScanKernelINS2_10policy_hubIjjjjN4cuda3std3__44plusIvEEE10Policy1000EPjSC_NS0_13ScanTileStateIjLb1EEES9_NS1_10InputValueIjSC_EEjjLb0EjEEvT0_T1_T2_iT3_T4_T5__param_5[16],
	.param .u32 _ZN3cub18CUB_300001_SM_10006detail4scan16DeviceScanKernelINS2_10policy_hubIjjjjN4cuda3std3__44plusIvEEE10Policy1000EPjSC_NS0_13ScanTileStateIjLb1EEES9_NS1_10InputValueIjSC_EEjjLb0EjEEvT0_T1_T2_iT3_T4_T5__param_6
)
.maxntid 384
{
	.reg .pred 	%p<160>;
	.reg .b16 	%rs<3>;
	.reg .b32 	%r<1038>;
	.reg .b64 	%rd<61>;
	// demoted variable
	.shared .align 16 .b8 _ZZN3cub18CUB_300001_SM_10006detail4scan16DeviceScanKernelINS2_10policy_hubIjjjjN4cuda3std3__44plusIvEEE10Policy1000EPjSC_NS0_13ScanTileStateIjLb1EEES9_NS1_10InputValueIjSC_EEjjLb0EjEEvT0_T1_T2_iT3_T4_T5_E12temp_storage[33808];
	ld.param.u32 	%r241, [_ZN3cub18CUB_300001_SM_10006detail4scan16DeviceScanKernelINS2_10policy_hubIjjjjN4cuda3std3__44plusIvEEE10Policy1000EPjSC_NS0_13ScanTileStateIjLb1EEES9_NS1_10InputValueIjSC_EEjjLb0EjEEvT0_T1_T2_iT3_T4_T5__param_5];
	bfe.u32 	%r242, %r241, 0, 8;
	cvt.u16.u32 	%rs1, %r242;
	and.b16  	%rs2, %rs1, 255;
	ld.param.u64 	%rd14, [_ZN3cub18CUB_300001_SM_10006detail4scan16DeviceScanKernelINS2_10policy_hubIjjjjN4cuda3std3__44plusIvEEE10Policy1000EPjSC_NS0_13ScanTileStateIjLb1EEES9_NS1_10InputValueIjSC_EEjjLb0EjEEvT0_T1_T2_iT3_T4_T5__param_2];
	ld.param.u64 	%rd2, [_ZN3cub18CUB_300001_SM_10006detail4scan16DeviceScanKernelINS2_10policy_hubIjjjjN4cuda3std3__44plusIvEEE10Policy1000EPjSC_NS0_13ScanTileStateIjLb1EEES9_NS1_10InputValueIjSC_EEjjLb0EjEEvT0_T1_T2_iT3_T4_T5__param_5+8];
	ld.param.u64 	%rd15, [_ZN3cub18CUB_300001_SM_10006detail4scan16DeviceScanKernelINS2_10policy_hubIjjjjN4cuda3std3__44plusIvEEE10Policy1000EPjSC_NS0_13ScanTileStateIjLb1EEES9_NS1_10InputValueIjSC_EEjjLb0EjEEvT0_T1_T2_iT3_T4_T5__param_0];
	ld.param.u32 	%r240, [_ZN3cub18CUB_300001_SM_10006detail4scan16DeviceScanKernelINS2_10policy_hubIjjjjN4cuda3std3__44plusIvEEE10Policy1000EPjSC_NS0_13ScanTileStateIjLb1EEES9_NS1_10InputValueIjSC_EEjjLb0EjEEvT0_T1_T2_iT3_T4_T5__param_6];
	cvta.to.global.u64 	%rd1, %rd15;
	setp.eq.s16 	%p1, %rs2, 0;
	@%p1 bra 	$L__BB4_2;
	cvta.to.global.u64 	%rd16, %rd2;
	ld.global.u32 	%r985, [%rd16];
	bra.uni 	$L__BB4_3;
$L__BB4_2:
	cvt.u32.u64 	%r985, %rd2;
$L__BB4_3:
	ld.param.u32 	%r983, [_ZN3cub18CUB_300001_SM_10006detail4scan16DeviceScanKernelINS2_10policy_hubIjjjjN4cuda3std3__44plusIvEEE10Policy1000EPjSC_NS0_13ScanTileStateIjLb1EEES9_NS1_10InputValueIjSC_EEjjLb0EjEEvT0_T1_T2_iT3_T4_T5__param_3];
	mov.u32 	%r243, %ctaid.x;
	add.s32 	%r986, %r983, %r243;
	mul.lo.s32 	%r5, %r986, 8448;
	sub.s32 	%r6, %r240, %r5;
	setp.lt.u32 	%p2, %r6, 8449;
	@%p2 bra 	$L__BB4_29;
	cvt.u64.u32 	%rd40, %r5;
	mov.u32 	%r7, %tid.x;
	and.b32  	%r628, %r7, 31;
	and.b32  	%r629, %r7, 992;
	mul.lo.s32 	%r630, %r629, 22;
	or.b32  	%r631, %r630, %r628;
	cvt.u64.u32 	%rd41, %r631;
	add.s64 	%rd4, %rd41, %rd40;
	shl.b64 	%rd42, %rd4, 2;
	add.s64 	%rd43, %rd1, %rd42;
	ld.global.u32 	%r632, [%rd43];
	ld.global.u32 	%r633, [%rd43+128];
	ld.global.u32 	%r634, [%rd43+256];
	ld.global.u32 	%r635, [%rd43+384];
	ld.global.u32 	%r636, [%rd43+512];
	ld.global.u32 	%r637, [%rd43+640];
	ld.global.u32 	%r638, [%rd43+768];
	ld.global.u32 	%r639, [%rd43+896];
	ld.global.u32 	%r640, [%rd43+1024];
	ld.global.u32 	%r641, [%rd43+1152];
	ld.global.u32 	%r642, [%rd43+1280];
	ld.global.u32 	%r643, [%rd43+1408];
	ld.global.u32 	%r644, [%rd43+1536];
	ld.global.u32 	%r645, [%rd43+1664];
	ld.global.u32 	%r646, [%rd43+1792];
	ld.global.u32 	%r647, [%rd43+1920];
	ld.global.u32 	%r648, [%rd43+2048];
	ld.global.u32 	%r649, [%rd43+2176];
	ld.global.u32 	%r650, [%rd43+2304];
	ld.global.u32 	%r651, [%rd43+2432];
	ld.global.u32 	%r652, [%rd43+2560];
	ld.global.u32 	%r653, [%rd43+2688];
	// begin inline asm
	mov.u32 %r627, %laneid;
	// end inline asm
	shr.u32 	%r9, %r7, 5;
	mad.lo.s32 	%r654, %r9, 704, %r627;
	shl.b32 	%r655, %r654, 2;
	mov.u32 	%r656, _ZZN3cub18CUB_300001_SM_10006detail4scan16DeviceScanKernelINS2_10policy_hubIjjjjN4cuda3std3__44plusIvEEE10Policy1000EPjSC_NS0_13ScanTileStateIjLb1EEES9_NS1_10InputValueIjSC_EEjjLb0EjEEvT0_T1_T2_iT3_T4_T5_E12temp_storage;
	add.s32 	%r10, %r656, %r655;
	st.shared.u32 	[%r10], %r632;
	st.shared.u32 	[%r10+128], %r633;
	st.shared.u32 	[%r10+256], %r634;
	st.shared.u32 	[%r10+384], %r635;
	st.shared.u32 	[%r10+512], %r636;
	st.shared.u32 	[%r10+640], %r637;
	st.shared.u32 	[%r10+768], %r638;
	st.shared.u32 	[%r10+896], %r639;
	st.shared.u32 	[%r10+1024], %r640;
	st.shared.u32 	[%r10+1152], %r641;
	st.shared.u32 	[%r10+1280], %r642;
	st.shared.u32 	[%r10+1408], %r643;
	st.shared.u32 	[%r10+1536], %r644;
	st.shared.u32 	[%r10+1664], %r645;
	st.shared.u32 	[%r10+1792], %r646;
	st.shared.u32 	[%r10+1920], %r647;
	st.shared.u32 	[%r10+2048], %r648;
	st.shared.u32 	[%r10+2176], %r649;
	st.shared.u32 	[%r10+2304], %r650;
	st.shared.u32 	[%r10+2432], %r651;
	st.shared.u32 	[%r10+2560], %r652;
	st.shared.u32 	[%r10+2688], %r653;
	bar.warp.sync 	-1;
	mad.lo.s32 	%r11, %r627, 84, %r10;
	ld.shared.v2.u32 	{%r12, %r13}, [%r11];
	ld.shared.v2.u32 	{%r14, %r15}, [%r11+8];
	ld.shared.v2.u32 	{%r16, %r17}, [%r11+16];
	ld.shared.v2.u32 	{%r18, %r19}, [%r11+24];
	ld.shared.v2.u32 	{%r20, %r21}, [%r11+32];
	ld.shared.v2.u32 	{%r22, %r23}, [%r11+40];
	ld.shared.v2.u32 	{%r24, %r25}, [%r11+48];
	ld.shared.v2.u32 	{%r26, %r27}, [%r11+56];
	ld.shared.v2.u32 	{%r28, %r29}, [%r11+64];
	ld.shared.v2.u32 	{%r30, %r31}, [%r11+72];
	ld.shared.v2.u32 	{%r32, %r33}, [%r11+80];
	bar.sync 	0;
	setp.ne.s32 	%p104, %r986, 0;
	@%p104 bra 	$L__BB4_9;
	add.s32 	%r878, %r13, %r12;
	add.s32 	%r879, %r14, %r878;
	add.s32 	%r880, %r15, %r879;
	add.s32 	%r881, %r16, %r880;
	add.s32 	%r882, %r17, %r881;
	add.s32 	%r883, %r18, %r882;
	add.s32 	%r884, %r19, %r883;
	add.s32 	%r885, %r20, %r884;
	add.s32 	%r886, %r21, %r885;
	add.s32 	%r887, %r22, %r886;
	add.s32 	%r888, %r23, %r887;
	add.s32 	%r889, %r24, %r888;
	add.s32 	%r890, %r25, %r889;
	add.s32 	%r891, %r26, %r890;
	add.s32 	%r892, %r27, %r891;
	add.s32 	%r893, %r28, %r892;
	add.s32 	%r894, %r29, %r893;
	add.s32 	%r895, %r30, %r894;
	add.s32 	%r896, %r31, %r895;
	add.s32 	%r897, %r32, %r896;
	add.s32 	%r852, %r33, %r897;
	mov.b32 	%r850, 1;
	mov.b32 	%r875, 0;
	mov.b32 	%r877, -1;
	// begin inline asm
	{  .reg .u32 r0;  .reg .pred p;  shfl.sync.up.b32 r0|p, %r852, %r850, %r875, %r877;  @p add.u32 r0, r0, %r852;  mov.u32 %r848, r0;}
	// end inline asm
	mov.b32 	%r856, 2;
	// begin inline asm
	{  .reg .u32 r0;  .reg .pred p;  shfl.sync.up.b32 r0|p, %r848, %r856, %r875, %r877;  @p add.u32 r0, r0, %r848;  mov.u32 %r854, r0;}
	// end inline asm
	mov.b32 	%r862, 4;
	// begin inline asm
	{  .reg .u32 r0;  .reg .pred p;  shfl.sync.up.b32 r0|p, %r854, %r862, %r875, %r877;  @p add.u32 r0, r0, %r854;  mov.u32 %r860, r0;}
	// end inline asm
	mov.b32 	%r868, 8;
	// begin inline asm
	{  .reg .u32 r0;  .reg .pred p;  shfl.sync.up.b32 r0|p, %r860, %r868, %r875, %r877;  @p add.u32 r0, r0, %r860;  mov.u32 %r866, r0;}
	// end inline asm
	mov.b32 	%r874, 16;
	// begin inline asm
	{  .reg .u32 r0;  .reg .pred p;  shfl.sync.up.b32 r0|p, %r866, %r874, %r875, %r877;  @p add.u32 r0, r0, %r866;  mov.u32 %r872, r0;}
	// end inline asm
	setp.ne.s32 	%p146, %r627, 31;
	@%p146 bra 	$L__BB4_7;
	shl.b32 	%r898, %r9, 2;
	add.s32 	%r900, %r656, %r898;
	st.shared.u32 	[%r900+16], %r872;
$L__BB4_7:
	bar.sync 	0;
	ld.shared.v4.u32 	{%r901, %r902, %r903, %r904}, [_ZZN3cub18CUB_300001_SM_10006detail4scan16DeviceScanKernelINS2_10policy_hubIjjjjN4cuda3std3__44plusIvEEE10Policy1000EPjSC_NS0_13ScanTileStateIjLb1EEES9_NS1_10InputValueIjSC_EEjjLb0EjEEvT0_T1_T2_iT3_T4_T5_E12temp_storage+16];
	add.s32 	%r905, %r902, %r901;
	setp.eq.s32 	%p147, %r9, 2;
	selp.b32 	%r906, %r905, %r901, %p147;
	add.s32 	%r907, %r905, %r903;
	setp.eq.s32 	%p148, %r9, 3;
	selp.b32 	%r908, %r907, %r906, %p148;
	add.s32 	%r909, %r907, %r904;
	setp.eq.s32 	%p149, %r9, 4;
	selp.b32 	%r910, %r909, %r908, %p149;
	ld.shared.v4.u32 	{%r911, %r912, %r913, %r914}, [_ZZN3cub18CUB_300001_SM_10006detail4scan16DeviceScanKernelINS2_10policy_hubIjjjjN4cuda3std3__44plusIvEEE10Policy1000EPjSC_NS0_13ScanTileStateIjLb1EEES9_NS1_10InputValueIjSC_EEjjLb0EjEEvT0_T1_T2_iT3_T4_T5_E12temp_storage+32];
	add.s32 	%r915, %r909, %r911;
	setp.eq.s32 	%p150, %r9, 5;
	selp.b32 	%r916, %r915, %r910, %p150;
	add.s32 	%r917, %r915, %r912;
	setp.eq.s32 	%p151, %r9, 6;
	selp.b32 	%r918, %r917, %r916, %p151;
	add.s32 	%r919, %r917, %r913;
	setp.eq.s32 	%p152, %r9, 7;
	selp.b32 	%r920, %r919, %r918, %p152;
	add.s32 	%r921, %r919, %r914;
	setp.eq.s32 	%p153, %r9, 8;
	selp.b32 	%r922, %r921, %r920, %p153;
	ld.shared.v4.u32 	{%r923, %r924, %r925, %r926}, [_ZZN3cub18CUB_300001_SM_10006detail4scan16DeviceScanKernelINS2_10policy_hubIjjjjN4cuda3std3__44plusIvEEE10Policy1000EPjSC_NS0_13ScanTileStateIjLb1EEES9_NS1_10InputValueIjSC_EEjjLb0EjEEvT0_T1_T2_iT3_T4_T5_E12temp_storage+48];
	add.s32 	%r927, %r921, %r923;
	setp.eq.s32 	%p154, %r9, 9;
	selp.b32 	%r928, %r927, %r922, %p154;
	add.s32 	%r929, %r927, %r924;
	setp.eq.s32 	%p155, %r9, 10;
	selp.b32 	%r930, %r929, %r928, %p155;
	add.s32 	%r931, %r929, %r925;
	setp.eq.s32 	%p156, %r9, 11;
	selp.b32 	%r932, %r931, %r930, %p156;
	setp.lt.u32 	%p157, %r7, 32;
	selp.b32 	%r933, 0, %r932, %p157;
	setp.eq.s32 	%p158, %r627, 0;
	sub.s32 	%r934, %r872, %r852;
	selp.b32 	%r935, 0, %r934, %p158;
	add.s32 	%r936, %r935, %r985;
	add.s32 	%r1000, %r936, %r933;
	add.s32 	%r937, %r926, %r985;
	add.s32 	%r37, %r937, %r931;
	setp.ne.s32 	%p159, %r7, 0;
	@%p159 bra 	$L__BB4_28;
	add.s64 	%rd55, %rd14, 256;
	mov.b32 	%r938, 101;
	// begin inline asm
	st.relaxed.gpu.v2.u32 [%rd55], {%r938, %r37};
	// end inline asm
	bra.uni 	$L__BB4_28;
$L__BB4_9:
	add.s32 	%r687, %r13, %r12;
	add.s32 	%r688, %r14, %r687;
	add.s32 	%r689, %r15, %r688;
	add.s32 	%r690, %r16, %r689;
	add.s32 	%r691, %r17, %r690;
	add.s32 	%r692, %r18, %r691;
	add.s32 	%r693, %r19, %r692;
	add.s32 	%r694, %r20, %r693;
	add.s32 	%r695, %r21, %r694;
	add.s32 	%r696, %r22, %r695;
	add.s32 	%r697, %r23, %r696;
	add.s32 	%r698, %r24, %r697;
	add.s32 	%r699, %r25, %r698;
	add.s32 	%r700, %r26, %r699;
	add.s32 	%r701, %r27, %r700;
	add.s32 	%r702, %r28, %r701;
	add.s32 	%r703, %r29, %r702;
	add.s32 	%r704, %r30, %r703;
	add.s32 	%r705, %r31, %r704;
	add.s32 	%r706, %r32, %r705;
	add.s32 	%r661, %r33, %r706;
	mov.b32 	%r659, 1;
	mov.b32 	%r684, 0;
	mov.b32 	%r686, -1;
	// begin inline asm
	{  .reg .u32 r0;  .reg .pred p;  shfl.sync.up.b32 r0|p, %r661, %r659, %r684, %r686;  @p add.u32 r0, r0, %r661;  mov.u32 %r657, r0;}
	// end inline asm
	mov.b32 	%r665, 2;
	// begin inline asm
	{  .reg .u32 r0;  .reg .pred p;  shfl.sync.up.b32 r0|p, %r657, %r665, %r684, %r686;  @p add.u32 r0, r0, %r657;  mov.u32 %r663, r0;}
	// end inline asm
	mov.b32 	%r671, 4;
	// begin inline asm
	{  .reg .u32 r0;  .reg .pred p;  shfl.sync.up.b32 r0|p, %r663, %r671, %r684, %r686;  @p add.u32 r0, r0, %r663;  mov.u32 %r669, r0;}
	// end inline asm
	mov.b32 	%r677, 8;
	// begin inline asm
	{  .reg .u32 r0;  .reg .pred p;  shfl.sync.up.b32 r0|p, %r669, %r677, %r684, %r686;  @p add.u32 r0, r0, %r669;  mov.u32 %r675, r0;}
	// end inline asm
	mov.b32 	%r683, 16;
	// begin inline asm
	{  .reg .u32 r0;  .reg .pred p;  shfl.sync.up.b32 r0|p, %r675, %r683, %r684, %r686;  @p add.u32 r0, r0, %r675;  mov.u32 %r681, r0;}
	// end inline asm
	setp.ne.s32 	%p105, %r627, 31;
	@%p105 bra 	$L__BB4_11;
	shl.b32 	%r707, %r9, 2;
	add.s32 	%r709, %r656, %r707;
	st.shared.u32 	[%r709+16], %r681;
$L__BB4_11:
	sub.s32 	%r710, %r681, %r661;
	bar.sync 	0;
	ld.shared.v4.u32 	{%r711, %r712, %r713, %r714}, [_ZZN3cub18CUB_300001_SM_10006detail4scan16DeviceScanKernelINS2_10policy_hubIjjjjN4cuda3std3__44plusIvEEE10Policy1000EPjSC_NS0_13ScanTileStateIjLb1EEES9_NS1_10InputValueIjSC_EEjjLb0EjEEvT0_T1_T2_iT3_T4_T5_E12temp_storage+16];
	add.s32 	%r715, %r712, %r711;
	setp.eq.s32 	%p106, %r9, 2;
	selp.b32 	%r716, %r715, %r711, %p106;
	add.s32 	%r717, %r715, %r713;
	setp.eq.s32 	%p107, %r9, 3;
	selp.b32 	%r718, %r717, %r716, %p107;
	add.s32 	%r719, %r717, %r714;
	setp.eq.s32 	%p108, %r9, 4;
	selp.b32 	%r720, %r719, %r718, %p108;
	ld.shared.v4.u32 	{%r721, %r722, %r723, %r724}, [_ZZN3cub18CUB_300001_SM_10006detail4scan16DeviceScanKernelINS2_10policy_hubIjjjjN4cuda3std3__44plusIvEEE10Policy1000EPjSC_NS0_13ScanTileStateIjLb1EEES9_NS1_10InputValueIjSC_EEjjLb0EjEEvT0_T1_T2_iT3_T4_T5_E12temp_storage+32];
	add.s32 	%r725, %r719, %r721;
	setp.eq.s32 	%p109, %r9, 5;
	selp.b32 	%r726, %r725, %r720, %p109;
	add.s32 	%r727, %r725, %r722;
	setp.eq.s32 	%p110, %r9, 6;
	selp.b32 	%r728, %r727, %r726, %p110;
	add.s32 	%r729, %r727, %r723;
	setp.eq.s32 	%p111, %r9, 7;
	selp.b32 	%r730, %r729, %r728, %p111;
	add.s32 	%r731, %r729, %r724;
	setp.eq.s32 	%p112, %r9, 8;
	selp.b32 	%r732, %r731, %r730, %p112;
	ld.shared.v4.u32 	{%r733, %r734, %r735, %r736}, [_ZZN3cub18CUB_300001_SM_10006detail4scan16DeviceScanKernelINS2_10policy_hubIjjjjN4cuda3std3__44plusIvEEE10Policy1000EPjSC_NS0_13ScanTileStateIjLb1EEES9_NS1_10InputValueIjSC_EEjjLb0EjEEvT0_T1_T2_iT3_T4_T5_E12temp_storage+48];
	add.s32 	%r737, %r731, %r733;
	setp.eq.s32 	%p113, %r9, 9;
	selp.b32 	%r738, %r737, %r732, %p113;
	add.s32 	%r739, %r737, %r734;
	setp.eq.s32 	%p114, %r9, 10;
	selp.b32 	%r740, %r739, %r738, %p114;
	add.s32 	%r741, %r739, %r735;
	setp.eq.s32 	%p115, %r9, 11;
	selp.b32 	%r742, %r741, %r740, %p115;
	add.s32 	%r40, %r741, %r736;
	setp.gt.u32 	%p116, %r7, 31;
	setp.lt.u32 	%p117, %r7, 32;
	setp.eq.s32 	%p118, %r627, 0;
	selp.b32 	%r743, 0, %r710, %p118;
	add.s32 	%r999, %r742, %r743;
	selp.b32 	%r42, %r710, %r999, %p117;
	@%p116 bra 	$L__BB4_27;
	setp.ne.s32 	%p119, %r7, 0;
	mul.wide.s32 	%rd44, %r986, 8;
	add.s64 	%rd5, %rd14, %rd44;
	@%p119 bra 	$L__BB4_14;
	st.shared.u32 	[_ZZN3cub18CUB_300001_SM_10006detail4scan16DeviceScanKernelINS2_10policy_hubIjjjjN4cuda3std3__44plusIvEEE10Policy1000EPjSC_NS0_13ScanTileStateIjLb1EEES9_NS1_10InputValueIjSC_EEjjLb0EjEEvT0_T1_T2_iT3_T4_T5_E12temp_storage+12], %r40;
	add.s64 	%rd45, %rd5, 256;
	mov.b32 	%r744, 100;
	// begin inline asm
	st.relaxed.gpu.v2.u32 [%rd45], {%r744, %r40};
	// end inline asm
$L__BB4_14:
	not.b32 	%r750, %r7;
	add.s32 	%r994, %r986, %r750;
	mov.b32 	%r746, 830;
	// begin inline asm
	nanosleep.u32 %r746;
	// end inline asm
	mul.wide.s32 	%rd47, %r994, 8;
	add.s64 	%rd48, %rd14, %rd47;
	add.s64 	%rd46, %rd48, 256;
	// begin inline asm
	ld.relaxed.gpu.v2.u32 {%r996, %r988}, [%rd46];
	// end inline asm
	mov.b32 	%r989, 952;
$L__BB4_15:
	setp.eq.s32 	%p120, %r996, 99;
	mov.b32 	%r751, -1;
	vote.sync.any.pred 	%p121, %p120, %r751;
	not.pred 	%p122, %p121;
	@%p122 bra 	$L__BB4_17;
	mul.lo.s32 	%r846, %r986, 16807;
	and.b32  	%r986, %r846, 2147483647;
	add.s32 	%r847, %r989, 1;
	rem.u32 	%r843, %r986, %r847;
	// begin inline asm
	nanosleep.u32 %r843;
	// end inline asm
	shr.u32 	%r989, %r989, 1;
	// begin inline asm
	ld.relaxed.gpu.v2.u32 {%r996, %r988}, [%rd46];
	// end inline asm
	bra.uni 	$L__BB4_15;
$L__BB4_17:
	setp.eq.s32 	%p123, %r996, 101;
	mov.b32 	%r778, -1;
	vote.sync.ballot.b32 	%r780, %p123, %r778;
	// begin inline asm
	mov.u32 %r753, %lanemask_ge;
	// end inline asm
	and.b32  	%r781, %r780, %r753;
	or.b32  	%r782, %r781, -2147483648;
	add.s32 	%r783, %r782, -1;
	not.b32 	%r784, %r782;
	and.b32  	%r785, %r784, %r783;
	popc.b32 	%r757, %r785;
	mov.b32 	%r756, 1;
	// begin inline asm
	shfl.sync.down.b32 %r754, %r988, %r756, %r757, %r778;
	// end inline asm
	setp.lt.s32 	%p125, %r627, %r757;
	selp.b32 	%r786, %r754, 0, %p125;
	add.s32 	%r760, %r786, %r988;
	mov.b32 	%r761, 2;
	// begin inline asm
	shfl.sync.down.b32 %r759, %r760, %r761, %r757, %r778;
	// end inline asm
	add.s32 	%r57, %r627, 2;
	setp.gt.s32 	%p126, %r57, %r757;
	selp.b32 	%r787, 0, %r759, %p126;
	add.s32 	%r765, %r760, %r787;
	mov.b32 	%r766, 4;
	// begin inline asm
	shfl.sync.down.b32 %r764, %r765, %r766, %r757, %r778;
	// end inline asm
	add.s32 	%r58, %r627, 4;
	setp.gt.s32 	%p127, %r58, %r757;
	selp.b32 	%r788, 0, %r764, %p127;
	add.s32 	%r770, %r765, %r788;
	mov.b32 	%r771, 8;
	// begin inline asm
	shfl.sync.down.b32 %r769, %r770, %r771, %r757, %r778;
	// end inline asm
	add.s32 	%r59, %r627, 8;
	setp.gt.s32 	%p128, %r59, %r757;
	selp.b32 	%r789, 0, %r769, %p128;
	add.s32 	%r775, %r770, %r789;
	mov.b32 	%r776, 16;
	// begin inline asm
	shfl.sync.down.b32 %r774, %r775, %r776, %r757, %r778;
	// end inline asm
	add.s32 	%r60, %r627, 16;
	setp.gt.s32 	%p129, %r60, %r757;
	selp.b32 	%r790, 0, %r774, %p129;
	add.s32 	%r993, %r775, %r790;
	add.s64 	%rd7, %rd14, 256;
	mov.b32 	%r990, 952;
$L__BB4_18:
	setp.ne.s32 	%p130, %r996, 101;
	mov.b32 	%r791, -1;
	vote.sync.all.pred 	%p131, %p130, %r791;
	not.pred 	%p132, %p131;
	@%p132 bra 	$L__BB4_23;
	shr.u32 	%r990, %r990, 1;
	mul.wide.s32 	%rd51, %r994, 8;
	add.s64 	%rd52, %rd7, %rd51;
	add.s64 	%rd50, %rd52, -256;
	// begin inline asm
	ld.relaxed.gpu.v2.u32 {%r996, %r997}, [%rd50];
	// end inline asm
	mov.u32 	%r998, %r990;
$L__BB4_20:
	setp.eq.s32 	%p136, %r996, 99;
	mov.b32 	%r799, -1;
	vote.sync.any.pred 	%p137, %p136, %r799;
	not.pred 	%p138, %p137;
	@%p138 bra 	$L__BB4_22;
	mul.lo.s32 	%r841, %r986, 16807;
	and.b32  	%r986, %r841, 2147483647;
	add.s32 	%r842, %r998, 1;
	rem.u32 	%r838, %r986, %r842;
	// begin inline asm
	nanosleep.u32 %r838;
	// end inline asm
	shr.u32 	%r998, %r998, 1;
	// begin inline asm
	ld.relaxed.gpu.v2.u32 {%r996, %r997}, [%rd50];
	// end inline asm
	bra.uni 	$L__BB4_20;
$L__BB4_22:
	setp.eq.s32 	%p139, %r996, 101;
	mov.b32 	%r825, -1;
	vote.sync.ballot.b32 	%r826, %p139, %r825;
	and.b32  	%r827, %r826, %r753;
	or.b32  	%r828, %r827, -2147483648;
	add.s32 	%r829, %r828, -1;
	not.b32 	%r830, %r828;
	and.b32  	%r831, %r830, %r829;
	popc.b32 	%r804, %r831;
	mov.b32 	%r803, 1;
	// begin inline asm
	shfl.sync.down.b32 %r801, %r997, %r803, %r804, %r825;
	// end inline asm
	setp.lt.s32 	%p141, %r627, %r804;
	selp.b32 	%r832, %r801, 0, %p141;
	add.s32 	%r807, %r832, %r997;
	mov.b32 	%r808, 2;
	// begin inline asm
	shfl.sync.down.b32 %r806, %r807, %r808, %r804, %r825;
	// end inline asm
	setp.gt.s32 	%p142, %r57, %r804;
	selp.b32 	%r833, 0, %r806, %p142;
	add.s32 	%r812, %r807, %r833;
	mov.b32 	%r813, 4;
	// begin inline asm
	shfl.sync.down.b32 %r811, %r812, %r813, %r804, %r825;
	// end inline asm
	setp.gt.s32 	%p143, %r58, %r804;
	selp.b32 	%r834, 0, %r811, %p143;
	add.s32 	%r817, %r812, %r834;
	mov.b32 	%r818, 8;
	// begin inline asm
	shfl.sync.down.b32 %r816, %r817, %r818, %r804, %r825;
	// end inline asm
	setp.gt.s32 	%p144, %r59, %r804;
	selp.b32 	%r835, 0, %r816, %p144;
	add.s32 	%r822, %r817, %r835;
	mov.b32 	%r823, 16;
	// begin inline asm
	shfl.sync.down.b32 %r821, %r822, %r823, %r804, %r825;
	// end inline asm
	setp.gt.s32 	%p145, %r60, %r804;
	selp.b32 	%r836, 0, %r821, %p145;
	add.s32 	%r837, %r836, %r993;
	add.s32 	%r993, %r837, %r822;
	add.s32 	%r994, %r994, -32;
	bra.uni 	$L__BB4_18;
$L__BB4_23:
	@%p119 bra 	$L__BB4_25;
	add.s32 	%r794, %r993, %r40;
	add.s64 	%rd49, %rd5, 256;
	mov.b32 	%r793, 101;
	// begin inline asm
	st.relaxed.gpu.v2.u32 [%rd49], {%r793, %r794};
	// end inline asm
	st.shared.u32 	[_ZZN3cub18CUB_300001_SM_10006detail4scan16DeviceScanKernelINS2_10policy_hubIjjjjN4cuda3std3__44plusIvEEE10Policy1000EPjSC_NS0_13ScanTileStateIjLb1EEES9_NS1_10InputValueIjSC_EEjjLb0EjEEvT0_T1_T2_iT3_T4_T5_E12temp_storage+4], %r993;
	st.shared.u32 	[_ZZN3cub18CUB_300001_SM_10006detail4scan16DeviceScanKernelINS2_10policy_hubIjjjjN4cuda3std3__44plusIvEEE10Policy1000EPjSC_NS0_13ScanTileStateIjLb1EEES9_NS1_10InputValueIjSC_EEjjLb0EjEEvT0_T1_T2_iT3_T4_T5_E12temp_storage+8], %r794;
$L__BB4_25:
	setp.ne.s32 	%p134, %r627, 0;
	mov.u32 	%r999, %r42;
	@%p134 bra 	$L__BB4_27;
	st.shared.u32 	[_ZZN3cub18CUB_300001_SM_10006detail4scan16DeviceScanKernelINS2_10policy_hubIjjjjN4cuda3std3__44plusIvEEE10Policy1000EPjSC_NS0_13ScanTileStateIjLb1EEES9_NS1_10InputValueIjSC_EEjjLb0EjEEvT0_T1_T2_iT3_T4_T5_E12temp_storage+76], %r993;
	mov.u32 	%r999, %r993;
$L__BB4_27:
	bar.sync 	0;
	setp.eq.s32 	%p135, %r7, 0;
	ld.shared.u32 	%r795, [_ZZN3cub18CUB_300001_SM_10006detail4scan16DeviceScanKernelINS2_10policy_hubIjjjjN4cuda3std3__44plusIvEEE10Policy1000EPjSC_NS0_13ScanTileStateIjLb1EEES9_NS1_10InputValueIjSC_EEjjLb0EjEEvT0_T1_T2_iT3_T4_T5_E12temp_storage+76];
	selp.b32 	%r796, 0, %r795, %p135;
	add.s32 	%r1000, %r796, %r999;
$L__BB4_28:
	ld.param.u64 	%rd60, [_ZN3cub18CUB_300001_SM_10006detail4scan16DeviceScanKernelINS2_10policy_hubIjjjjN4cuda3std3__44plusIvEEE10Policy1000EPjSC_NS0_13ScanTileStateIjLb1EEES9_NS1_10InputValueIjSC_EEjjLb0EjEEvT0_T1_T2_iT3_T4_T5__param_1];
	add.s32 	%r940, %r1000, %r12;
	add.s32 	%r941, %r13, %r940;
	add.s32 	%r942, %r14, %r941;
	add.s32 	%r943, %r15, %r942;
	add.s32 	%r944, %r16, %r943;
	add.s32 	%r945, %r17, %r944;
	add.s32 	%r946, %r18, %r945;
	add.s32 	%r947, %r19, %r946;
	add.s32 	%r948, %r20, %r947;
	add.s32 	%r949, %r21, %r948;
	add.s32 	%r950, %r22, %r949;
	add.s32 	%r951, %r23, %r950;
	add.s32 	%r952, %r24, %r951;
	add.s32 	%r953, %r25, %r952;
	add.s32 	%r954, %r26, %r953;
	add.s32 	%r955, %r27, %r954;
	add.s32 	%r956, %r28, %r955;
	add.s32 	%r957, %r29, %r956;
	add.s32 	%r958, %r30, %r957;
	add.s32 	%r959, %r31, %r958;
	add.s32 	%r960, %r32, %r959;
	bar.sync 	0;
	st.shared.v2.u32 	[%r11], {%r1000, %r940};
	st.shared.v2.u32 	[%r11+8], {%r941, %r942};
	st.shared.v2.u32 	[%r11+16], {%r943, %r944};
	st.shared.v2.u32 	[%r11+24], {%r945, %r946};
	st.shared.v2.u32 	[%r11+32], {%r947, %r948};
	st.shared.v2.u32 	[%r11+40], {%r949, %r950};
	st.shared.v2.u32 	[%r11+48], {%r951, %r952};
	st.shared.v2.u32 	[%r11+56], {%r953, %r954};
	st.shared.v2.u32 	[%r11+64], {%r955, %r956};
	st.shared.v2.u32 	[%r11+72], {%r957, %r958};
	st.shared.v2.u32 	[%r11+80], {%r959, %r960};
	bar.warp.sync 	-1;
	ld.shared.u32 	%r961, [%r10];
	ld.shared.u32 	%r962, [%r10+128];
	ld.shared.u32 	%r963, [%r10+256];
	ld.shared.u32 	%r964, [%r10+384];
	ld.shared.u32 	%r965, [%r10+512];
	ld.shared.u32 	%r966, [%r10+640];
	ld.shared.u32 	%r967, [%r10+768];
	ld.shared.u32 	%r968, [%r10+896];
	ld.shared.u32 	%r969, [%r10+1024];
	ld.shared.u32 	%r970, [%r10+1152];
	ld.shared.u32 	%r971, [%r10+1280];
	ld.shared.u32 	%r972, [%r10+1408];
	ld.shared.u32 	%r973, [%r10+1536];
	ld.shared.u32 	%r974, [%r10+1664];
	ld.shared.u32 	%r975, [%r10+1792];
	ld.shared.u32 	%r976, [%r10+1920];
	ld.shared.u32 	%r977, [%r10+2048];
	ld.shared.u32 	%r978, [%r10+2176];
	ld.shared.u32 	%r979, [%r10+2304];
	ld.shared.u32 	%r980, [%r10+2432];
	ld.shared.u32 	%r981, [%r10+2560];
	ld.shared.u32 	%r982, [%r10+2688];
	cvta.to.global.u64 	%rd56, %rd60;
	add.s64 	%rd58, %rd56, %rd42;
	st.global.u32 	[%rd58], %r961;
	st.global.u32 	[%rd58+128], %r962;
	st.global.u32 	[%rd58+256], %r963;
	st.global.u32 	[%rd58+384], %r964;
	st.global.u32 	[%rd58+512], %r965;
	st.global.u32 	[%rd58+640], %r966;
	st.global.u32 	[%rd58+768], %r967;
	st.global.u32 	[%rd58+896], %r968;
	st.global.u32 	[%rd58+1024], %r969;
	st.global.u32 	[%rd58+1152], %r970;
	st.global.u32 	[%rd58+1280], %r971;
	st.global.u32 	[%rd58+1408], %r972;
	st.global.u32 	[%rd58+1536], %r973;
	st.global.u32 	[%rd58+1664], %r974;
	st.global.u32 	[%rd58+1792], %r975;
	st.global.u32 	[%rd58+1920], %r976;
	st.global.u32 	[%rd58+2048], %r977;
	st.global.u32 	[%rd58+2176], %r978;
	st.global.u32 	[%rd58+2304], %r979;
	st.global.u32 	[%rd58+2432], %r980;
	st.global.u32 	[%rd58+2560], %r981;
	st.global.u32 	[%rd58+2688], %r982;
	bra.uni 	$L__BB4_143;
$L__BB4_29:
	setp.eq.s32 	%p3, %r6, 0;
	@%p3 bra 	$L__BB4_143;
	mul.wide.u32 	%rd17, %r5, 4;
	add.s64 	%rd18, %rd1, %rd17;
	mov.u32 	%r85, %tid.x;
	ld.global.u32 	%r1022, [%rd18];
	and.b32  	%r244, %r85, 31;
	and.b32  	%r245, %r85, 992;
	mul.lo.s32 	%r246, %r245, 22;
	or.b32  	%r87, %r246, %r244;
	setp.ge.u32 	%p4, %r87, %r6;
	shl.b32 	%r247, %r87, 2;
	cvt.u64.u32 	%rd19, %r247;
	add.s64 	%rd9, %rd18, %rd19;
	mov.u32 	%r1001, %r1022;
	@%p4 bra 	$L__BB4_32;
	ld.global.u32 	%r1001, [%rd9];
$L__BB4_32:
	add.s32 	%r90, %r87, 32;
	setp.ge.u32 	%p5, %r90, %r6;
	mov.u32 	%r1002, %r1022;
	@%p5 bra 	$L__BB4_34;
	ld.global.u32 	%r1002, [%rd9+128];
$L__BB4_34:
	add.s32 	%r93, %r87, 64;
	setp.ge.u32 	%p6, %r93, %r6;
	mov.u32 	%r1003, %r1022;
	@%p6 bra 	$L__BB4_36;
	ld.global.u32 	%r1003, [%rd9+256];
$L__BB4_36:
	add.s32 	%r96, %r87, 96;
	setp.ge.u32 	%p7, %r96, %r6;
	mov.u32 	%r1004, %r1022;
	@%p7 bra 	$L__BB4_38;
	ld.global.u32 	%r1004, [%rd9+384];
$L__BB4_38:
	add.s32 	%r248, %r87, 128;
	setp.ge.u32 	%p8, %r248, %r6;
	mov.u32 	%r1005, %r1022;
	@%p8 bra 	$L__BB4_40;
	ld.global.u32 	%r1005, [%rd9+512];
$L__BB4_40:
	add.s32 	%r249, %r87, 160;
	setp.ge.u32 	%p9, %r249, %r6;
	mov.u32 	%r1006, %r1022;
	@%p9 bra 	$L__BB4_42;
	ld.global.u32 	%r1006, [%rd9+640];
$L__BB4_42:
	add.s32 	%r103, %r87, 192;
	setp.ge.u32 	%p10, %r103, %r6;
	mov.u32 	%r1007, %r1022;
	@%p10 bra 	$L__BB4_44;
	ld.global.u32 	%r1007, [%rd9+768];
$L__BB4_44:
	add.s32 	%r250, %r87, 224;
	setp.ge.u32 	%p11, %r250, %r6;
	mov.u32 	%r1008, %r1022;
	@%p11 bra 	$L__BB4_46;
	ld.global.u32 	%r1008, [%rd9+896];
$L__BB4_46:
	add.s32 	%r108, %r87, 256;
	setp.ge.u32 	%p12, %r108, %r6;
	mov.u32 	%r1009, %r1022;
	@%p12 bra 	$L__BB4_48;
	ld.global.u32 	%r1009, [%rd9+1024];
$L__BB4_48:
	add.s32 	%r251, %r87, 288;
	setp.ge.u32 	%p13, %r251, %r6;
	mov.u32 	%r1010, %r1022;
	@%p13 bra 	$L__BB4_50;
	ld.global.u32 	%r1010, [%rd9+1152];
$L__BB4_50:
	add.s32 	%r113, %r87, 320;
	setp.ge.u32 	%p14, %r113, %r6;
	mov.u32 	%r1011, %r1022;
	@%p14 bra 	$L__BB4_52;
	ld.global.u32 	%r1011, [%rd9+1280];
$L__BB4_52:
	add.s32 	%r116, %r87, 352;
	setp.ge.u32 	%p15, %r116, %r6;
	mov.u32 	%r1012, %r1022;
	@%p15 bra 	$L__BB4_54;
	ld.global.u32 	%r1012, [%rd9+1408];
$L__BB4_54:
	add.s32 	%r119, %r87, 384;
	setp.ge.u32 	%p16, %r119, %r6;
	mov.u32 	%r1013, %r1022;
	@%p16 bra 	$L__BB4_56;
	ld.global.u32 	%r1013, [%rd9+1536];
$L__BB4_56:
	add.s32 	%r122, %r87, 416;
	setp.ge.u32 	%p17, %r122, %r6;
	mov.u32 	%r1014, %r1022;
	@%p17 bra 	$L__BB4_58;
	ld.global.u32 	%r1014, [%rd9+1664];
$L__BB4_58:
	add.s32 	%r252, %r87, 448;
	setp.ge.u32 	%p18, %r252, %r6;
	mov.u32 	%r1015, %r1022;
	@%p18 bra 	$L__BB4_60;
	ld.global.u32 	%r1015, [%rd9+1792];
$L__BB4_60:
	add.s32 	%r127, %r87, 480;
	setp.ge.u32 	%p19, %r127, %r6;
	mov.u32 	%r1016, %r1022;
	@%p19 bra 	$L__BB4_62;
	ld.global.u32 	%r1016, [%rd9+1920];
$L__BB4_62:
	add.s32 	%r253, %r87, 512;
	setp.ge.u32 	%p20, %r253, %r6;
	mov.u32 	%r1017, %r1022;
	@%p20 bra 	$L__BB4_64;
	ld.global.u32 	%r1017, [%rd9+2048];
$L__BB4_64:
	add.s32 	%r254, %r87, 544;
	setp.ge.u32 	%p21, %r254, %r6;
	mov.u32 	%r1018, %r1022;
	@%p21 bra 	$L__BB4_66;
	ld.global.u32 	%r1018, [%rd9+2176];
$L__BB4_66:
	add.s32 	%r134, %r87, 576;
	setp.ge.u32 	%p22, %r134, %r6;
	mov.u32 	%r1019, %r1022;
	@%p22 bra 	$L__BB4_68;
	ld.global.u32 	%r1019, [%rd9+2304];
$L__BB4_68:
	add.s32 	%r255, %r87, 608;
	setp.ge.u32 	%p23, %r255, %r6;
	mov.u32 	%r1020, %r1022;
	@%p23 bra 	$L__BB4_70;
	ld.global.u32 	%r1020, [%rd9+2432];
$L__BB4_70:
	add.s32 	%r256, %r87, 640;
	setp.ge.u32 	%p24, %r256, %r6;
	mov.u32 	%r1021, %r1022;
	@%p24 bra 	$L__BB4_72;
	ld.global.u32 	%r1021, [%rd9+2560];
$L__BB4_72:
	add.s32 	%r141, %r87, 672;
	setp.ge.u32 	%p25, %r141, %r6;
	@%p25 bra 	$L__BB4_74;
	ld.global.u32 	%r1022, [%rd9+2688];
$L__BB4_74:
	// begin inline asm
	mov.u32 %r257, %laneid;
	// end inline asm
	shr.u32 	%r145, %r85, 5;
	mad.lo.s32 	%r258, %r145, 704, %r257;
	shl.b32 	%r259, %r258, 2;
	mov.u32 	%r260, _ZZN3cub18CUB_300001_SM_10006detail4scan16DeviceScanKernelINS2_10policy_hubIjjjjN4cuda3std3__44plusIvEEE10Policy1000EPjSC_NS0_13ScanTileStateIjLb1EEES9_NS1_10InputValueIjSC_EEjjLb0EjEEvT0_T1_T2_iT3_T4_T5_E12temp_storage;
	add.s32 	%r146, %r260, %r259;
	st.shared.u32 	[%r146], %r1001;
	st.shared.u32 	[%r146+128], %r1002;
	st.shared.u32 	[%r146+256], %r1003;
	st.shared.u32 	[%r146+384], %r1004;
	st.shared.u32 	[%r146+512], %r1005;
	st.shared.u32 	[%r146+640], %r1006;
	st.shared.u32 	[%r146+768], %r1007;
	st.shared.u32 	[%r146+896], %r1008;
	st.shared.u32 	[%r146+1024], %r1009;
	st.shared.u32 	[%r146+1152], %r1010;
	st.shared.u32 	[%r146+1280], %r1011;
	st.shared.u32 	[%r146+1408], %r1012;
	st.shared.u32 	[%r146+1536], %r1013;
	st.shared.u32 	[%r146+1664], %r1014;
	st.shared.u32 	[%r146+1792], %r1015;
	st.shared.u32 	[%r146+1920], %r1016;
	st.shared.u32 	[%r146+2048], %r1017;
	st.shared.u32 	[%r146+2176], %r1018;
	st.shared.u32 	[%r146+2304], %r1019;
	st.shared.u32 	[%r146+2432], %r1020;
	st.shared.u32 	[%r146+2560], %r1021;
	st.shared.u32 	[%r146+2688], %r1022;
	bar.warp.sync 	-1;
	mad.lo.s32 	%r147, %r257, 84, %r146;
	ld.shared.v2.u32 	{%r148, %r149}, [%r147];
	ld.shared.v2.u32 	{%r150, %r151}, [%r147+8];
	ld.shared.v2.u32 	{%r152, %r153}, [%r147+16];
	ld.shared.v2.u32 	{%r154, %r155}, [%r147+24];
	ld.shared.v2.u32 	{%r156, %r157}, [%r147+32];
	ld.shared.v2.u32 	{%r158, %r159}, [%r147+40];
	ld.shared.v2.u32 	{%r160, %r161}, [%r147+48];
	ld.shared.v2.u32 	{%r162, %r163}, [%r147+56];
	ld.shared.v2.u32 	{%r164, %r165}, [%r147+64];
	ld.shared.v2.u32 	{%r166, %r167}, [%r147+72];
	ld.shared.v2.u32 	{%r168, %r169}, [%r147+80];
	bar.sync 	0;
	setp.ne.s32 	%p26, %r986, 0;
	@%p26 bra 	$L__BB4_78;
	add.s32 	%r490, %r149, %r148;
	add.s32 	%r491, %r150, %r490;
	add.s32 	%r492, %r151, %r491;
	add.s32 	%r493, %r152, %r492;
	add.s32 	%r494, %r153, %r493;
	add.s32 	%r495, %r154, %r494;
	add.s32 	%r496, %r155, %r495;
	add.s32 	%r497, %r156, %r496;
	add.s32 	%r498, %r157, %r497;
	add.s32 	%r499, %r158, %r498;
	add.s32 	%r500, %r159, %r499;
	add.s32 	%r501, %r160, %r500;
	add.s32 	%r502, %r161, %r501;
	add.s32 	%r503, %r162, %r502;
	add.s32 	%r504, %r163, %r503;
	add.s32 	%r505, %r164, %r504;
	add.s32 	%r506, %r165, %r505;
	add.s32 	%r507, %r166, %r506;
	add.s32 	%r508, %r167, %r507;
	add.s32 	%r509, %r168, %r508;
	add.s32 	%r464, %r169, %r509;
	mov.b32 	%r462, 1;
	mov.b32 	%r487, 0;
	mov.b32 	%r489, -1;
	// begin inline asm
	{  .reg .u32 r0;  .reg .pred p;  shfl.sync.up.b32 r0|p, %r464, %r462, %r487, %r489;  @p add.u32 r0, r0, %r464;  mov.u32 %r460, r0;}
	// end inline asm
	mov.b32 	%r468, 2;
	// begin inline asm
	{  .reg .u32 r0;  .reg .pred p;  shfl.sync.up.b32 r0|p, %r460, %r468, %r487, %r489;  @p add.u32 r0, r0, %r460;  mov.u32 %r466, r0;}
	// end inline asm
	mov.b32 	%r474, 4;
	// begin inline asm
	{  .reg .u32 r0;  .reg .pred p;  shfl.sync.up.b32 r0|p, %r466, %r474, %r487, %r489;  @p add.u32 r0, r0, %r466;  mov.u32 %r472, r0;}
	// end inline asm
	mov.b32 	%r480, 8;
	// begin inline asm
	{  .reg .u32 r0;  .reg .pred p;  shfl.sync.up.b32 r0|p, %r472, %r480, %r487, %r489;  @p add.u32 r0, r0, %r472;  mov.u32 %r478, r0;}
	// end inline asm
	mov.b32 	%r486, 16;
	// begin inline asm
	{  .reg .u32 r0;  .reg .pred p;  shfl.sync.up.b32 r0|p, %r478, %r486, %r487, %r489;  @p add.u32 r0, r0, %r478;  mov.u32 %r484, r0;}
	// end inline asm
	setp.ne.s32 	%p68, %r257, 31;
	@%p68 bra 	$L__BB4_77;
	shl.b32 	%r510, %r145, 2;
	mov.u32 	%r511, _ZZN3cub18CUB_300001_SM_10006detail4scan16DeviceScanKernelINS2_10policy_hubIjjjjN4cuda3std3__44plusIvEEE10Policy1000EPjSC_NS0_13ScanTileStateIjLb1EEES9_NS1_10InputValueIjSC_EEjjLb0EjEEvT0_T1_T2_iT3_T4_T5_E12temp_storage;
	add.s32 	%r512, %r511, %r510;
	st.shared.u32 	[%r512+16], %r484;
$L__BB4_77:
	bar.sync 	0;
	ld.shared.v4.u32 	{%r513, %r514, %r515, %r516}, [_ZZN3cub18CUB_300001_SM_10006detail4scan16DeviceScanKernelINS2_10policy_hubIjjjjN4cuda3std3__44plusIvEEE10Policy1000EPjSC_NS0_13ScanTileStateIjLb1EEES9_NS1_10InputValueIjSC_EEjjLb0EjEEvT0_T1_T2_iT3_T4_T5_E12temp_storage+16];
	add.s32 	%r517, %r514, %r513;
	setp.eq.s32 	%p69, %r145, 2;
	selp.b32 	%r518, %r517, %r513, %p69;
	add.s32 	%r519, %r517, %r515;
	setp.eq.s32 	%p70, %r145, 3;
	selp.b32 	%r520, %r519, %r518, %p70;
	add.s32 	%r521, %r519, %r516;
	setp.eq.s32 	%p71, %r145, 4;
	selp.b32 	%r522, %r521, %r520, %p71;
	ld.shared.v4.u32 	{%r523, %r524, %r525, %r526}, [_ZZN3cub18CUB_300001_SM_10006detail4scan16DeviceScanKernelINS2_10policy_hubIjjjjN4cuda3std3__44plusIvEEE10Policy1000EPjSC_NS0_13ScanTileStateIjLb1EEES9_NS1_10InputValueIjSC_EEjjLb0EjEEvT0_T1_T2_iT3_T4_T5_E12temp_storage+32];
	add.s32 	%r527, %r521, %r523;
	setp.eq.s32 	%p72, %r145, 5;
	selp.b32 	%r528, %r527, %r522, %p72;
	add.s32 	%r529, %r527, %r524;
	setp.eq.s32 	%p73, %r145, 6;
	selp.b32 	%r530, %r529, %r528, %p73;
	add.s32 	%r531, %r529, %r525;
	setp.eq.s32 	%p74, %r145, 7;
	selp.b32 	%r532, %r531, %r530, %p74;
	add.s32 	%r533, %r531, %r526;
	setp.eq.s32 	%p75, %r145, 8;
	selp.b32 	%r534, %r533, %r532, %p75;
	.pragma "used_bytes_mask 4095";
	ld.shared.v4.u32 	{%r535, %r536, %r537, %r538}, [_ZZN3cub18CUB_300001_SM_10006detail4scan16DeviceScanKernelINS2_10policy_hubIjjjjN4cuda3std3__44plusIvEEE10Policy1000EPjSC_NS0_13ScanTileStateIjLb1EEES9_NS1_10InputValueIjSC_EEjjLb0EjEEvT0_T1_T2_iT3_T4_T5_E12temp_storage+48];
	add.s32 	%r539, %r533, %r535;
	setp.eq.s32 	%p76, %r145, 9;
	selp.b32 	%r540, %r539, %r534, %p76;
	add.s32 	%r541, %r539, %r536;
	setp.eq.s32 	%p77, %r145, 10;
	selp.b32 	%r542, %r541, %r540, %p77;
	add.s32 	%r543, %r541, %r537;
	setp.eq.s32 	%p78, %r145, 11;
	selp.b32 	%r544, %r543, %r542, %p78;
	setp.lt.u32 	%p79, %r85, 32;
	selp.b32 	%r545, 0, %r544, %p79;
	setp.eq.s32 	%p80, %r257, 0;
	sub.s32 	%r546, %r484, %r464;
	selp.b32 	%r547, 0, %r546, %p80;
	add.s32 	%r548, %r547, %r985;
	add.s32 	%r1037, %r548, %r545;
	bra.uni 	$L__BB4_97;
$L__BB4_78:
	add.s32 	%r291, %r149, %r148;
	add.s32 	%r292, %r150, %r291;
	add.s32 	%r293, %r151, %r292;
	add.s32 	%r294, %r152, %r293;
	add.s32 	%r295, %r153, %r294;
	add.s32 	%r296, %r154, %r295;
	add.s32 	%r297, %r155, %r296;
	add.s32 	%r298, %r156, %r297;
	add.s32 	%r299, %r157, %r298;
	add.s32 	%r300, %r158, %r299;
	add.s32 	%r301, %r159, %r300;
	add.s32 	%r302, %r160, %r301;
	add.s32 	%r303, %r161, %r302;
	add.s32 	%r304, %r162, %r303;
	add.s32 	%r305, %r163, %r304;
	add.s32 	%r306, %r164, %r305;
	add.s32 	%r307, %r165, %r306;
	add.s32 	%r308, %r166, %r307;
	add.s32 	%r309, %r167, %r308;
	add.s32 	%r310, %r168, %r309;
	add.s32 	%r265, %r169, %r310;
	mov.b32 	%r263, 1;
	mov.b32 	%r288, 0;
	mov.b32 	%r290, -1;
	// begin inline asm
	{  .reg .u32 r0;  .reg .pred p;  shfl.sync.up.b32 r0|p, %r265, %r263, %r288, %r290;  @p add.u32 r0, r0, %r265;  mov.u32 %r261, r0;}
	// end inline asm
	mov.b32 	%r269, 2;
	// begin inline asm
	{  .reg .u32 r0;  .reg .pred p;  shfl.sync.up.b32 r0|p, %r261, %r269, %r288, %r290;  @p add.u32 r0, r0, %r261;  mov.u32 %r267, r0;}
	// end inline asm
	mov.b32 	%r275, 4;
	// begin inline asm
	{  .reg .u32 r0;  .reg .pred p;  shfl.sync.up.b32 r0|p, %r267, %r275, %r288, %r290;  @p add.u32 r0, r0, %r267;  mov.u32 %r273, r0;}
	// end inline asm
	mov.b32 	%r281, 8;
	// begin inline asm
	{  .reg .u32 r0;  .reg .pred p;  shfl.sync.up.b32 r0|p, %r273, %r281, %r288, %r290;  @p add.u32 r0, r0, %r273;  mov.u32 %r279, r0;}
	// end inline asm
	mov.b32 	%r287, 16;
	// begin inline asm
	{  .reg .u32 r0;  .reg .pred p;  shfl.sync.up.b32 r0|p, %r279, %r287, %r288, %r290;  @p add.u32 r0, r0, %r279;  mov.u32 %r285, r0;}
	// end inline asm
	setp.ne.s32 	%p27, %r257, 31;
	@%p27 bra 	$L__BB4_80;
	shl.b32 	%r311, %r145, 2;
	mov.u32 	%r312, _ZZN3cub18CUB_300001_SM_10006detail4scan16DeviceScanKernelINS2_10policy_hubIjjjjN4cuda3std3__44plusIvEEE10Policy1000EPjSC_NS0_13ScanTileStateIjLb1EEES9_NS1_10InputValueIjSC_EEjjLb0EjEEvT0_T1_T2_iT3_T4_T5_E12temp_storage;
	add.s32 	%r313, %r312, %r311;
	st.shared.u32 	[%r313+16], %r285;
$L__BB4_80:
	sub.s32 	%r314, %r285, %r265;
	bar.sync 	0;
	ld.shared.v4.u32 	{%r315, %r316, %r317, %r318}, [_ZZN3cub18CUB_300001_SM_10006detail4scan16DeviceScanKernelINS2_10policy_hubIjjjjN4cuda3std3__44plusIvEEE10Policy1000EPjSC_NS0_13ScanTileStateIjLb1EEES9_NS1_10InputValueIjSC_EEjjLb0EjEEvT0_T1_T2_iT3_T4_T5_E12temp_storage+16];
	add.s32 	%r319, %r316, %r315;
	setp.eq.s32 	%p28, %r145, 2;
	selp.b32 	%r320, %r319, %r315, %p28;
	add.s32 	%r321, %r319, %r317;
	setp.eq.s32 	%p29, %r145, 3;
	selp.b32 	%r322, %r321, %r320, %p29;
	add.s32 	%r323, %r321, %r318;
	setp.eq.s32 	%p30, %r145, 4;
	selp.b32 	%r324, %r323, %r322, %p30;
	ld.shared.v4.u32 	{%r325, %r326, %r327, %r328}, [_ZZN3cub18CUB_300001_SM_10006detail4scan16DeviceScanKernelINS2_10policy_hubIjjjjN4cuda3std3__44plusIvEEE10Policy1000EPjSC_NS0_13ScanTileStateIjLb1EEES9_NS1_10InputValueIjSC_EEjjLb0EjEEvT0_T1_T2_iT3_T4_T5_E12temp_storage+32];
	add.s32 	%r329, %r323, %r325;
	setp.eq.s32 	%p31, %r145, 5;
	selp.b32 	%r330, %r329, %r324, %p31;
	add.s32 	%r331, %r329, %r326;
	setp.eq.s32 	%p32, %r145, 6;
	selp.b32 	%r332, %r331, %r330, %p32;
	add.s32 	%r333, %r331, %r327;
	setp.eq.s32 	%p33, %r145, 7;
	selp.b32 	%r334, %r333, %r332, %p33;
	add.s32 	%r335, %r333, %r328;
	setp.eq.s32 	%p34, %r145, 8;
	selp.b32 	%r336, %r335, %r334, %p34;
	ld.shared.v4.u32 	{%r337, %r338, %r339, %r340}, [_ZZN3cub18CUB_300001_SM_10006detail4scan16DeviceScanKernelINS2_10policy_hubIjjjjN4cuda3std3__44plusIvEEE10Policy1000EPjSC_NS0_13ScanTileStateIjLb1EEES9_NS1_10InputValueIjSC_EEjjLb0EjEEvT0_T1_T2_iT3_T4_T5_E12temp_storage+48];
	add.s32 	%r341, %r335, %r337;
	setp.eq.s32 	%p35, %r145, 9;
	selp.b32 	%r342, %r341, %r336, %p35;
	add.s32 	%r343, %r341, %r338;
	setp.eq.s32 	%p36, %r145, 10;
	selp.b32 	%r344, %r343, %r342, %p36;
	add.s32 	%r345, %r343, %r339;
	setp.eq.s32 	%p37, %r145, 11;
	selp.b32 	%r346, %r345, %r344, %p37;
	add.s32 	%r175, %r345, %r340;
	setp.gt.u32 	%p38, %r85, 31;
	setp.lt.u32 	%p39, %r85, 32;
	setp.eq.s32 	%p40, %r257, 0;
	selp.b32 	%r347, 0, %r314, %p40;
	add.s32 	%r1036, %r346, %r347;
	selp.b32 	%r177, %r314, %r1036, %p39;
	@%p38 bra 	$L__BB4_96;
	setp.ne.s32 	%p41, %r85, 0;
	mul.wide.s32 	%rd20, %r986, 8;
	add.s64 	%rd10, %rd14, %rd20;
	@%p41 bra 	$L__BB4_83;
	st.shared.u32 	[_ZZN3cub18CUB_300001_SM_10006detail4scan16DeviceScanKernelINS2_10policy_hubIjjjjN4cuda3std3__44plusIvEEE10Policy1000EPjSC_NS0_13ScanTileStateIjLb1EEES9_NS1_10InputValueIjSC_EEjjLb0EjEEvT0_T1_T2_iT3_T4_T5_E12temp_storage+12], %r175;
	add.s64 	%rd21, %rd10, 256;
	mov.b32 	%r348, 100;
	// begin inline asm
	st.relaxed.gpu.v2.u32 [%rd21], {%r348, %r175};
	// end inline asm
$L__BB4_83:
	not.b32 	%r354, %r85;
	add.s32 	%r1031, %r986, %r354;
	mov.b32 	%r350, 830;
	// begin inline asm
	nanosleep.u32 %r350;
	// end inline asm
	mul.wide.s32 	%rd23, %r1031, 8;
	add.s64 	%rd24, %rd14, %rd23;
	add.s64 	%rd22, %rd24, 256;
	// begin inline asm
	ld.relaxed.gpu.v2.u32 {%r1033, %r1025}, [%rd22];
	// end inline asm
	mov.b32 	%r1026, 952;
$L__BB4_84:
	setp.eq.s32 	%p42, %r1033, 99;
	mov.b32 	%r355, -1;
	vote.sync.any.pred 	%p43, %p42, %r355;
	not.pred 	%p44, %p43;
	@%p44 bra 	$L__BB4_86;
	mul.lo.s32 	%r458, %r986, 16807;
	and.b32  	%r986, %r458, 2147483647;
	add.s32 	%r459, %r1026, 1;
	rem.u32 	%r455, %r986, %r459;
	// begin inline asm
	nanosleep.u32 %r455;
	// end inline asm
	shr.u32 	%r1026, %r1026, 1;
	// begin inline asm
	ld.relaxed.gpu.v2.u32 {%r1033, %r1025}, [%rd22];
	// end inline asm
	bra.uni 	$L__BB4_84;
$L__BB4_86:
	setp.eq.s32 	%p45, %r1033, 101;
	mov.b32 	%r382, -1;
	vote.sync.ballot.b32 	%r384, %p45, %r382;
	// begin inline asm
	mov.u32 %r357, %lanemask_ge;
	// end inline asm
	and.b32  	%r385, %r384, %r357;
	or.b32  	%r386, %r385, -2147483648;
	add.s32 	%r387, %r386, -1;
	not.b32 	%r388, %r386;
	and.b32  	%r389, %r388, %r387;
	popc.b32 	%r361, %r389;
	mov.b32 	%r360, 1;
	// begin inline asm
	shfl.sync.down.b32 %r358, %r1025, %r360, %r361, %r382;
	// end inline asm
	setp.lt.s32 	%p47, %r257, %r361;
	selp.b32 	%r390, %r358, 0, %p47;
	add.s32 	%r364, %r390, %r1025;
	mov.b32 	%r365, 2;
	// begin inline asm
	shfl.sync.down.b32 %r363, %r364, %r365, %r361, %r382;
	// end inline asm
	add.s32 	%r391, %r257, 2;
	setp.gt.s32 	%p48, %r391, %r361;
	selp.b32 	%r392, 0, %r363, %p48;
	add.s32 	%r369, %r364, %r392;
	mov.b32 	%r370, 4;
	// begin inline asm
	shfl.sync.down.b32 %r368, %r369, %r370, %r361, %r382;
	// end inline asm
	add.s32 	%r393, %r257, 4;
	setp.gt.s32 	%p49, %r393, %r361;
	selp.b32 	%r394, 0, %r368, %p49;
	add.s32 	%r374, %r369, %r394;
	mov.b32 	%r375, 8;
	// begin inline asm
	shfl.sync.down.b32 %r373, %r374, %r375, %r361, %r382;
	// end inline asm
	add.s32 	%r395, %r257, 8;
	setp.gt.s32 	%p50, %r395, %r361;
	selp.b32 	%r396, 0, %r373, %p50;
	add.s32 	%r379, %r374, %r396;
	mov.b32 	%r380, 16;
	// begin inline asm
	shfl.sync.down.b32 %r378, %r379, %r380, %r361, %r382;
	// end inline asm
	add.s32 	%r397, %r257, 16;
	setp.gt.s32 	%p51, %r397, %r361;
	selp.b32 	%r398, 0, %r378, %p51;
	add.s32 	%r1029, %r379, %r398;
	add.s64 	%rd11, %rd14, 256;
	mov.b32 	%r1027, 952;
$L__BB4_87:
	setp.ne.s32 	%p52, %r1033, 101;
	mov.b32 	%r399, -1;
	vote.sync.all.pred 	%p53, %p52, %r399;
	not.pred 	%p54, %p53;
	@%p54 bra 	$L__BB4_92;
	shr.u32 	%r1027, %r1027, 1;
	mul.wide.s32 	%rd27, %r1031, 8;
	add.s64 	%rd28, %rd11, %rd27;
	add.s64 	%rd26, %rd28, -256;
	// begin inline asm
	ld.relaxed.gpu.v2.u32 {%r1033, %r1034}, [%rd26];
	// end inline asm
	mov.u32 	%r1035, %r1027;
$L__BB4_89:
	setp.eq.s32 	%p58, %r1033, 99;
	mov.b32 	%r407, -1;
	vote.sync.any.pred 	%p59, %p58, %r407;
	not.pred 	%p60, %p59;
	@%p60 bra 	$L__BB4_91;
	mul.lo.s32 	%r453, %r986, 16807;
	and.b32  	%r986, %r453, 2147483647;
	add.s32 	%r454, %r1035, 1;
	rem.u32 	%r450, %r986, %r454;
	// begin inline asm
	nanosleep.u32 %r450;
	// end inline asm
	shr.u32 	%r1035, %r1035, 1;
	// begin inline asm
	ld.relaxed.gpu.v2.u32 {%r1033, %r1034}, [%rd26];
	// end inline asm
	bra.uni 	$L__BB4_89;
$L__BB4_91:
	setp.eq.s32 	%p61, %r1033, 101;
	mov.b32 	%r433, -1;
	vote.sync.ballot.b32 	%r434, %p61, %r433;
	and.b32  	%r435, %r434, %r357;
	or.b32  	%r436, %r435, -2147483648;
	add.s32 	%r437, %r436, -1;
	not.b32 	%r438, %r436;
	and.b32  	%r439, %r438, %r437;
	popc.b32 	%r412, %r439;
	mov.b32 	%r411, 1;
	// begin inline asm
	shfl.sync.down.b32 %r409, %r1034, %r411, %r412, %r433;
	// end inline asm
	setp.lt.s32 	%p63, %r257, %r412;
	selp.b32 	%r440, %r409, 0, %p63;
	add.s32 	%r415, %r440, %r1034;
	mov.b32 	%r416, 2;
	// begin inline asm
	shfl.sync.down.b32 %r414, %r415, %r416, %r412, %r433;
	// end inline asm
	add.s32 	%r441, %r257, 2;
	setp.gt.s32 	%p64, %r441, %r412;
	selp.b32 	%r442, 0, %r414, %p64;
	add.s32 	%r420, %r415, %r442;
	mov.b32 	%r421, 4;
	// begin inline asm
	shfl.sync.down.b32 %r419, %r420, %r421, %r412, %r433;
	// end inline asm
	add.s32 	%r443, %r257, 4;
	setp.gt.s32 	%p65, %r443, %r412;
	selp.b32 	%r444, 0, %r419, %p65;
	add.s32 	%r425, %r420, %r444;
	mov.b32 	%r426, 8;
	// begin inline asm
	shfl.sync.down.b32 %r424, %r425, %r426, %r412, %r433;
	// end inline asm
	add.s32 	%r445, %r257, 8;
	setp.gt.s32 	%p66, %r445, %r412;
	selp.b32 	%r446, 0, %r424, %p66;
	add.s32 	%r430, %r425, %r446;
	mov.b32 	%r431, 16;
	// begin inline asm
	shfl.sync.down.b32 %r429, %r430, %r431, %r412, %r433;
	// end inline asm
	add.s32 	%r447, %r257, 16;
	setp.gt.s32 	%p67, %r447, %r412;
	selp.b32 	%r448, 0, %r429, %p67;
	add.s32 	%r449, %r448, %r1029;
	add.s32 	%r1029, %r449, %r430;
	add.s32 	%r1031, %r1031, -32;
	bra.uni 	$L__BB4_87;
$L__BB4_92:
	@%p41 bra 	$L__BB4_94;
	add.s32 	%r402, %r1029, %r175;
	add.s64 	%rd25, %rd10, 256;
	mov.b32 	%r401, 101;
	// begin inline asm
	st.relaxed.gpu.v2.u32 [%rd25], {%r401, %r402};
	// end inline asm
	st.shared.u32 	[_ZZN3cub18CUB_300001_SM_10006detail4scan16DeviceScanKernelINS2_10policy_hubIjjjjN4cuda3std3__44plusIvEEE10Policy1000EPjSC_NS0_13ScanTileStateIjLb1EEES9_NS1_10InputValueIjSC_EEjjLb0EjEEvT0_T1_T2_iT3_T4_T5_E12temp_storage+4], %r1029;
	st.shared.u32 	[_ZZN3cub18CUB_300001_SM_10006detail4scan16DeviceScanKernelINS2_10policy_hubIjjjjN4cuda3std3__44plusIvEEE10Policy1000EPjSC_NS0_13ScanTileStateIjLb1EEES9_NS1_10InputValueIjSC_EEjjLb0EjEEvT0_T1_T2_iT3_T4_T5_E12temp_storage+8], %r402;
$L__BB4_94:
	setp.ne.s32 	%p56, %r257, 0;
	mov.u32 	%r1036, %r177;
	@%p56 bra 	$L__BB4_96;
	st.shared.u32 	[_ZZN3cub18CUB_300001_SM_10006detail4scan16DeviceScanKernelINS2_10policy_hubIjjjjN4cuda3std3__44plusIvEEE10Policy1000EPjSC_NS0_13ScanTileStateIjLb1EEES9_NS1_10InputValueIjSC_EEjjLb0EjEEvT0_T1_T2_iT3_T4_T5_E12temp_storage+76], %r1029;
	mov.u32 	%r1036, %r1029;
$L__BB4_96:
	bar.sync 	0;
	setp.eq.s32 	%p57, %r85, 0;
	ld.shared.u32 	%r403, [_ZZN3cub18CUB_300001_SM_10006detail4scan16DeviceScanKernelINS2_10policy_hubIjjjjN4cuda3std3__44plusIvEEE10Policy1000EPjSC_NS0_13ScanTileStateIjLb1EEES9_NS1_10InputValueIjSC_EEjjLb0EjEEvT0_T1_T2_iT3_T4_T5_E12temp_storage+76];
	selp.b32 	%r404, 0, %r403, %p57;
	add.s32 	%r1037, %r404, %r1036;
$L__BB4_97:
	add.s32 	%r549, %r1037, %r148;
	add.s32 	%r550, %r149, %r549;
	add.s32 	%r551, %r150, %r550;
	add.s32 	%r552, %r151, %r551;
	add.s32 	%r553, %r152, %r552;
	add.s32 	%r554, %r153, %r553;
	add.s32 	%r555, %r154, %r554;
	add.s32 	%r556, %r155, %r555;
	add.s32 	%r557, %r156, %r556;
	add.s32 	%r558, %r157, %r557;
	add.s32 	%r559, %r158, %r558;
	add.s32 	%r560, %r159, %r559;
	add.s32 	%r561, %r160, %r560;
	add.s32 	%r562, %r161, %r561;
	add.s32 	%r563, %r162, %r562;
	add.s32 	%r564, %r163, %r563;
	add.s32 	%r565, %r164, %r564;
	add.s32 	%r566, %r165, %r565;
	add.s32 	%r567, %r166, %r566;
	add.s32 	%r568, %r167, %r567;
	add.s32 	%r569, %r168, %r568;
	bar.sync 	0;
	st.shared.v2.u32 	[%r147], {%r1037, %r549};
	st.shared.v2.u32 	[%r147+8], {%r550, %r551};
	st.shared.v2.u32 	[%r147+16], {%r552, %r553};
	st.shared.v2.u32 	[%r147+24], {%r554, %r555};
	st.shared.v2.u32 	[%r147+32], {%r556, %r557};
	st.shared.v2.u32 	[%r147+40], {%r558, %r559};
	st.shared.v2.u32 	[%r147+48], {%r560, %r561};
	st.shared.v2.u32 	[%r147+56], {%r562, %r563};
	st.shared.v2.u32 	[%r147+64], {%r564, %r565};
	st.shared.v2.u32 	[%r147+72], {%r566, %r567};
	st.shared.v2.u32 	[%r147+80], {%r568, %r569};
	bar.warp.sync 	-1;
	ld.shared.u32 	%r216, [%r146];
	ld.shared.u32 	%r217, [%r146+128];
	ld.shared.u32 	%r218, [%r146+256];
	ld.shared.u32 	%r219, [%r146+384];
	ld.shared.u32 	%r220, [%r146+512];
	ld.shared.u32 	%r221, [%r146+640];
	ld.shared.u32 	%r222, [%r146+768];
	ld.shared.u32 	%r223, [%r146+896];
	ld.shared.u32 	%r224, [%r146+1024];
	ld.shared.u32 	%r225, [%r146+1152];
	ld.shared.u32 	%r226, [%r146+1280];
	ld.shared.u32 	%r227, [%r146+1408];
	ld.shared.u32 	%r228, [%r146+1536];
	ld.shared.u32 	%r229, [%r146+1664];
	ld.shared.u32 	%r230, [%r146+1792];
	ld.shared.u32 	%r231, [%r146+1920];
	ld.shared.u32 	%r232, [%r146+2048];
	ld.shared.u32 	%r233, [%r146+2176];
	ld.shared.u32 	%r234, [%r146+2304];
	ld.shared.u32 	%r235, [%r146+2432];
	ld.shared.u32 	%r236, [%r146+2560];
	ld.shared.u32 	%r237, [%r146+2688];
	setp.ne.s32 	%p81, %r85, 0;
	@%p81 bra 	$L__BB4_99;
	st.volatile.shared.u32 	[_ZZN3cub18CUB_300001_SM_10006detail4scan16DeviceScanKernelINS2_10policy_hubIjjjjN4cuda3std3__44plusIvEEE10Policy1000EPjSC_NS0_13ScanTileStateIjLb1EEES9_NS1_10InputValueIjSC_EEjjLb0EjEEvT0_T1_T2_iT3_T4_T5_E12temp_storage+33792], %r6;
$L__BB4_99:
	ld.param.u32 	%r984, [_ZN3cub18CUB_300001_SM_10006detail4scan16DeviceScanKernelINS2_10policy_hubIjjjjN4cuda3std3__44plusIvEEE10Policy1000EPjSC_NS0_13ScanTileStateIjLb1EEES9_NS1_10InputValueIjSC_EEjjLb0EjEEvT0_T1_T2_iT3_T4_T5__param_3];
	ld.param.u64 	%rd59, [_ZN3cub18CUB_300001_SM_10006detail4scan16DeviceScanKernelINS2_10policy_hubIjjjjN4cuda3std3__44plusIvEEE10Policy1000EPjSC_NS0_13ScanTileStateIjLb1EEES9_NS1_10InputValueIjSC_EEjjLb0EjEEvT0_T1_T2_iT3_T4_T5__param_1];
	bar.sync 	0;
	ld.volatile.shared.u32 	%r238, [_ZZN3cub18CUB_300001_SM_10006detail4scan16DeviceScanKernelINS2_10policy_hubIjjjjN4cuda3std3__44plusIvEEE10Policy1000EPjSC_NS0_13ScanTileStateIjLb1EEES9_NS1_10InputValueIjSC_EEjjLb0EjEEvT0_T1_T2_iT3_T4_T5_E12temp_storage+33792];
	setp.ge.s32 	%p82, %r87, %r238;
	cvt.u64.u32 	%rd35, %r87;
	mov.u32 	%r570, %ctaid.x;
	add.s32 	%r571, %r984, %r570;
	mul.lo.s32 	%r572, %r571, 8448;
	cvt.u64.u32 	%rd36, %r572;
	add.s64 	%rd37, %rd35, %rd36;
	cvta.to.global.u64 	%rd38, %rd59;
	shl.b64 	%rd39, %rd37, 2;
	add.s64 	%rd12, %rd38, %rd39;
	@%p82 bra 	$L__BB4_101;
	st.global.u32 	[%rd12], %r216;
$L__BB4_101:
	setp.ge.s32 	%p83, %r90, %r238;
	@%p83 bra 	$L__BB4_103;
	st.global.u32 	[%rd12+128], %r217;
$L__BB4_103:
	setp.ge.s32 	%p84, %r93, %r238;
	@%p84 bra 	$L__BB4_105;
	st.global.u32 	[%rd12+256], %r218;
$L__BB4_105:
	setp.ge.s32 	%p85, %r96, %r238;
	@%p85 bra 	$L__BB4_107;
	st.global.u32 	[%rd12+384], %r219;
$L__BB4_107:
	mov.u32 	%r573, %tid.x;
	and.b32  	%r574, %r573, 992;
	mul.lo.s32 	%r575, %r574, 22;
	and.b32  	%r576, %r573, 31;
	or.b32  	%r577, %r575, %r576;
	add.s32 	%r578, %r577, 128;
	setp.ge.s32 	%p86, %r578, %r238;
	@%p86 bra 	$L__BB4_109;
	st.global.u32 	[%rd12+512], %r220;
$L__BB4_109:
	add.s32 	%r584, %r577, 160;
	setp.ge.s32 	%p87, %r584, %r238;
	@%p87 bra 	$L__BB4_111;
	st.global.u32 	[%rd12+640], %r221;
$L__BB4_111:
	setp.ge.s32 	%p88, %r103, %r238;
	@%p88 bra 	$L__BB4_113;
	st.global.u32 	[%rd12+768], %r222;
$L__BB4_113:
	add.s32 	%r590, %r577, 224;
	setp.ge.s32 	%p89, %r590, %r238;
	@%p89 bra 	$L__BB4_115;
	st.global.u32 	[%rd12+896], %r223;
$L__BB4_115:
	setp.ge.s32 	%p90, %r108, %r238;
	@%p90 bra 	$L__BB4_117;
	st.global.u32 	[%rd12+1024], %r224;
$L__BB4_117:
	add.s32 	%r596, %r577, 288;
	setp.ge.s32 	%p91, %r596, %r238;
	@%p91 bra 	$L__BB4_119;
	st.global.u32 	[%rd12+1152], %r225;
$L__BB4_119:
	setp.ge.s32 	%p92, %r113, %r238;
	@%p92 bra 	$L__BB4_121;
	st.global.u32 	[%rd12+1280], %r226;
$L__BB4_121:
	setp.ge.s32 	%p93, %r116, %r238;
	@%p93 bra 	$L__BB4_123;
	st.global.u32 	[%rd12+1408], %r227;
$L__BB4_123:
	setp.ge.s32 	%p94, %r119, %r238;
	@%p94 bra 	$L__BB4_125;
	st.global.u32 	[%rd12+1536], %r228;
$L__BB4_125:
	setp.ge.s32 	%p95, %r122, %r238;
	@%p95 bra 	$L__BB4_127;
	st.global.u32 	[%rd12+1664], %r229;
$L__BB4_127:
	add.s32 	%r602, %r577, 448;
	setp.ge.s32 	%p96, %r602, %r238;
	@%p96 bra 	$L__BB4_129;
	st.global.u32 	[%rd12+1792], %r230;
$L__BB4_129:
	setp.ge.s32 	%p97, %r127, %r238;
	@%p97 bra 	$L__BB4_131;
	st.global.u32 	[%rd12+1920], %r231;
$L__BB4_131:
	add.s32 	%r608, %r577, 512;
	setp.ge.s32 	%p98, %r608, %r238;
	@%p98 bra 	$L__BB4_133;
	st.global.u32 	[%rd12+2048], %r232;
$L__BB4_133:
	add.s32 	%r614, %r577, 544;
	setp.ge.s32 	%p99, %r614, %r238;
	@%p99 bra 	$L__BB4_135;
	st.global.u32 	[%rd12+2176], %r233;
$L__BB4_135:
	setp.ge.s32 	%p100, %r134, %r238;
	@%p100 bra 	$L__BB4_137;
	st.global.u32 	[%rd12+2304], %r234;
$L__BB4_137:
	add.s32 	%r620, %r577, 608;
	setp.ge.s32 	%p101, %r620, %r238;
	@%p101 bra 	$L__BB4_139;
	st.global.u32 	[%rd12+2432], %r235;
$L__BB4_139:
	add.s32 	%r626, %r577, 640;
	setp.ge.s32 	%p102, %r626, %r238;
	@%p102 bra 	$L__BB4_141;
	st.global.u32 	[%rd12+2560], %r236;
$L__BB4_141:
	setp.ge.s32 	%p103, %r141, %r238;
	@%p103 bra 	$L__BB4_143;
	st.global.u32 	[%rd12+2688], %r237;
$L__BB4_143:
	ret;

}


// ===== COMPILED SASS (sm_100) =====

	.target	sm_100

	.elftype	@"ET_EXEC"


//--------------------- .note.nv.tkinfo           --------------------------
	.section	.note.nv.tkinfo,"",@"SHT_NOTE"
	.sectionflags	@"SHF_NOTE_NV_TKINFO"
	.tkinfo
        /*0018*/ 	.word	0x00000002
        /*0030*/ 	.string	""
        /*0030*/ 	.string	"ptxas"
        /*0030*/ 	.string	"Cuda compilation tools, release 13.0, V13.0.88"
        /*0030*/ 	.string	"Build cuda_13.0.r13.0/compiler.36424714_0"
        /*0030*/ 	.string	"-arch sm_100 -m 64 "



//--------------------- .note.nv.cuinfo           --------------------------
	.section	.note.nv.cuinfo,"",@"SHT_NOTE"
	.sectionflags	@"SHF_NOTE_NV_CUINFO"
        /*0018*/ 	.short	0x0002
        /*001a*/ 	.short	0x0064
        /*001c*/ 	.short	0x0082
	.zero		2


//--------------------- .nv.info                  --------------------------
	.section	.nv.info,"",@"SHT_CUDA_INFO"
	.align	4


	//----- nvinfo : EIATTR_REGCOUNT
	.align		4
        /*0000*/ 	.byte	0x04, 0x2f
        /*0002*/ 	.short	(.L_41 - .L_40)
	.align		4
.L_40:
        /*0004*/ 	.word	index@(_Z16block_radix_sortPjS_S_jS_j)
        /*0008*/ 	.word	0x0000001e


	//----- nvinfo : EIATTR_FRAME_SIZE
	.align		4
.L_41:
        /*000c*/ 	.byte	0x04, 0x11
        /*000e*/ 	.short	(.L_43 - .L_42)
	.align		4
.L_42:
        /*0010*/ 	.word	index@(_Z16block_radix_sortPjS_S_jS_j)
        /*0014*/ 	.word	0x00000000


	//----- nvinfo : EIATTR_REGCOUNT
	.align		4
.L_43:
        /*0018*/ 	.byte	0x04, 0x2f
        /*001a*/ 	.short	(.L_45 - .L_44)
	.align		4
.L_44:
        /*001c*/ 	.word	index@(_Z13block_shufflePjS_S_S_jj)
        /*0020*/ 	.word	0x00000010


	//----- nvinfo : EIATTR_FRAME_SIZE
	.align		4
.L_45:
        /*0024*/ 	.byte	0x04, 0x11
        /*0026*/ 	.short	(.L_47 - .L_46)
	.align		4
.L_46:
        /*0028*/ 	.word	index@(_Z13block_shufflePjS_S_S_jj)
        /*002c*/ 	.word	0x00000000


	//----- nvinfo : EIATTR_REGCOUNT
	.align		4
.L_47:
        /*0030*/ 	.byte	0x04, 0x2f
        /*0032*/ 	.short	(.L_49 - .L_48)
	.align		4
.L_48:
        /*0034*/ 	.word	index@(_ZN3cub18CUB_300001_SM_10006detail11EmptyKernelIvEEvv)
        /*0038*/ 	.word	0x00000004


	//----- nvinfo : EIATTR_FRAME_SIZE
	.align		4
.L_49:
        /*003c*/ 	.byte	0x04, 0x11
        /*003e*/ 	.short	(.L_51 - .L_50)
	.align		4
.L_50:
        /*0040*/ 	.word	index@(_ZN3cub18CUB_300001_SM_10006detail11EmptyKernelIvEEvv)
        /*0044*/ 	.word	0x00000000


	//----- nvinfo : EIATTR_REGCOUNT
	.align		4
.L_51:
        /*0048*/ 	.byte	0x04, 0x2f
        /*004a*/ 	.short	(.L_53 - .L_52)
	.align		4
.L_52:
        /*004c*/ 	.word	index@(_ZN3cub18CUB_300001_SM_10006detail4scan20DeviceScanInitKernelINS0_13ScanTileStateIjLb1EEEEEvT_i)
        /*0050*/ 	.word	0x00000008


	//----- nvinfo : EIATTR_FRAME_SIZE
	.align		4
.L_53:
        /*0054*/ 	.byte	0x04, 0x11
        /*0056*/ 	.short	(.L_55 - .L_54)
	.align		4
.L_54:
        /*0058*/ 	.word	index@(_ZN3cub18CUB_300001_SM_10006detail4scan20DeviceScanInitKernelINS0_13ScanTileStateIjLb1EEEEEvT_i)
        /*005c*/ 	.word	0x00000000


	//----- nvinfo : EIATTR_REGCOUNT
	.align		4
.L_55:
        /*0060*/ 	.byte	0x04, 0x2f
        /*0062*/ 	.short	(.L_57 - .L_56)
	.align		4
.L_56:
        /*0064*/ 	.word	index@(_ZN3cub18CUB_300001_SM_10006detail4scan16DeviceScanKernelINS2_10policy_hubIjjjjN4cuda3std3__44plusIvEEE10Policy1000EPjSC_NS0_13ScanTileStateIjLb1EEES9_NS1_10InputValueIjSC_EEjjLb0EjEEvT0_T1_T2_iT3_T4_T5_)
        /*0068*/ 	.word	0x00000038


	//----- nvinfo : EIATTR_FRAME_SIZE
	.align		4
.L_57:
        /*006c*/ 	.byte	0x04, 0x11
        /*006e*/ 	.short	(.L_59 - .L_58)
	.align		4
.L_58:
        /*0070*/ 	.word	index@(_ZN3cub18CUB_300001_SM_10006detail4scan16DeviceScanKernelINS2_10policy_hubIjjjjN4cuda3std3__44plusIvEEE10Policy1000EPjSC_NS0_13ScanTileStateIjLb1EEES9_NS1_10InputValueIjSC_EEjjLb0EjEEvT0_T1_T2_iT3_T4_T5_)
        /*0074*/ 	.word	0x00000000


	//----- nvinfo : EIATTR_MIN_STACK_SIZE
	.align		4
.L_59:
        /*0078*/ 	.byte	0x04, 0x12
        /*007a*/ 	.short	(.L_61 - .L_60)
	.align		4
.L_60:
        /*007c*/ 	.word	index@(_ZN3cub18CUB_300001_SM_10006detail4scan16DeviceScanKernelINS2_10policy_hubIjjjjN4cuda3std3__44plusIvEEE10Policy1000EPjSC_NS0_13ScanTileStateIjLb1EEES9_NS1_10InputValueIjSC_EEjjLb0EjEEvT0_T1_T2_iT3_T4_T5_)
        /*0080*/ 	.word	0x00000000


	//----- nvinfo : EIATTR_MIN_STACK_SIZE
	.align		4
.L_61:
        /*0084*/ 	.byte	0x04, 0x12
        /*0086*/ 	.short	(.L_63 - .L_62)
	.align		4
.L_62:
        /*0088*/ 	.word	index@(_ZN3cub18CUB_300001_SM_10006detail4scan20DeviceScanInitKernelINS0_13ScanTileStateIjLb1EEEEEvT_i)
        /*008c*/ 	.word	0x00000000


	//----- nvinfo : EIATTR_MIN_STACK_SIZE
	.align		4
.L_63:
        /*0090*/ 	.byte	0x04, 0x12
        /*0092*/ 	.short	(.L_65 - .L_64)
	.align		4
.L_64:
        /*0094*/ 	.word	index@(_ZN3cub18CUB_300001_SM_10006detail11EmptyKernelIvEEvv)
        /*0098*/ 	.word	0x00000000


	//----- nvinfo : EIATTR_MIN_STACK_SIZE
	.align		4
.L_65:
        /*009c*/ 	.byte	0x04, 0x12
        /*009e*/ 	.short	(.L_67 - .L_66)
	.align		4
.L_66:
        /*00a0*/ 	.word	index@(_Z13block_shufflePjS_S_S_jj)
        /*00a4*/ 	.word	0x00000000


	//----- nvinfo : EIATTR_MIN_STACK_SIZE
	.align		4
.L_67:
        /*00a8*/ 	.byte	0x04, 0x12
        /*00aa*/ 	.short	(.L_69 - .L_68)
	.align		4
.L_68:
        /*00ac*/ 	.word	index@(_Z16block_radix_sortPjS_S_jS_j)
        /*00b0*/ 	.word	0x00000000
.L_69:


//--------------------- .nv.compat                --------------------------
	.section	.nv.compat,"",@"SHT_CUDA_COMPAT_INFO"
	.align	4
        /*0000*/ 	.byte	0x02, 0x09, 0x00, 0x00, 0x02, 0x02, 0x01, 0x00, 0x02, 0x05, 0x05, 0x00, 0x03, 0x07, 0x01, 0x01
        /*0010*/ 	.byte	0x02, 0x03, 0x00, 0x00, 0x02, 0x06, 0x01, 0x00, 0x04, 0x0b, 0x08, 0x00, 0x09, 0x00, 0x00, 0x00
        /*0020*/ 	.byte	0x00, 0x00, 0x00, 0x00


//--------------------- .nv.info._ZN3cub18CUB_300001_SM_10006detail4scan16DeviceScanKernelINS2_10policy_hubIjjjjN4cuda3std3__44plusIvEEE10Policy1000EPjSC_NS0_13ScanTileStateIjLb1EEES9_NS1_10InputValueIjSC_EEjjLb0EjEEvT0_T1_T2_iT3_T4_T5_ --------------------------
	.section	.nv.info._ZN3cub18CUB_300001_SM_10006detail4scan16DeviceScanKernelINS2_10policy_hubIjjjjN4cuda3std3__44plusIvEEE10Policy1000EPjSC_NS0_13ScanTileStateIjLb1EEES9_NS1_10InputValueIjSC_EEjjLb0EjEEvT0_T1_T2_iT3_T4_T5_,"",@"SHT_CUDA_INFO"
	.sectionflags	@""
	.align	4


	//----- nvinfo : EIATTR_CUDA_API_VERSION
	.align		4
        /*0000*/ 	.byte	0x04, 0x37
        /*0002*/ 	.short	(.L_71 - .L_70)
.L_70:
        /*0004*/ 	.word	0x00000082


	//----- nvinfo : EIATTR_KPARAM_INFO
	.align		4
.L_71:
        /*0008*/ 	.byte	0x04, 0x17
        /*000a*/ 	.short	(.L_73 - .L_72)
.L_72:
        /*000c*/ 	.word	0x00000000
        /*0010*/ 	.short	0x0006
        /*0012*/ 	.short	0x0030
        /*0014*/ 	.byte	0x00, 0xf0, 0x11, 0x00


	//----- nvinfo : EIATTR_KPARAM_INFO
	.align		4
.L_73:
        /*0018*/ 	.byte	0x04, 0x17
        /*001a*/ 	.short	(.L_75 - .L_74)
.L_74:
        /*001c*/ 	.word	0x00000000
        /*0020*/ 	.short	0x0005
        /*0022*/ 	.short	0x0020
        /*0024*/ 	.byte	0x00, 0xf0, 0x41, 0x00


	//----- nvinfo : EIATTR_KPARAM_INFO
	.align		4
.L_75:
        /*0028*/ 	.byte	0x04, 0x17
        /*002a*/ 	.short	(.L_77 - .L_76)
.L_76:
        /*002c*/ 	.word	0x00000000
        /*0030*/ 	.short	0x0004
        /*0032*/ 	.short	0x001c
        /*0034*/ 	.byte	0x00, 0xf0, 0x05, 0x00


	//----- nvinfo : EIATTR_KPARAM_INFO
	.align		4
.L_77:
        /*0038*/ 	.byte	0x04, 0x17
        /*003a*/ 	.short	(.L_79 - .L_78)
.L_78:
        /*003c*/ 	.word	0x00000000
        /*0040*/ 	.short	0x0003
        /*0042*/ 	.short	0x0018
        /*0044*/ 	.byte	0x00, 0xf0, 0x11, 0x00


	//----- nvinfo : EIATTR_KPARAM_INFO
	.align		4
.L_79:
        /*0048*/ 	.byte	0x04, 0x17
        /*004a*/ 	.short	(.L_81 - .L_80)
.L_80:
        /*004c*/ 	.word	0x00000000
        /*0050*/ 	.short	0x0002
        /*0052*/ 	.short	0x0010
        /*0054*/ 	.byte	0x00, 0xf0, 0x21, 0x00


	//----- nvinfo : EIATTR_KPARAM_INFO
	.align		4
.L_81:
        /*0058*/ 	.byte	0x04, 0x17
        /*005a*/ 	.short	(.L_83 - .L_82)
.L_82:
        /*005c*/ 	.word	0x00000000
        /*0060*/ 	.short	0x0001
        /*0062*/ 	.short	0x0008
        /*0064*/ 	.byte	0x00, 0xf5, 0x21, 0x00


	//----- nvinfo : EIATTR_KPARAM_INFO
	.align		4
.L_83:
        /*0068*/ 	.byte	0x04, 0x17
        /*006a*/ 	.short	(.L_85 - .L_84)
.L_84:
        /*006c*/ 	.word	0x00000000
        /*0070*/ 	.short	0x0000
        /*0072*/ 	.short	0x0000
        /*0074*/ 	.byte	0x00, 0xf5, 0x21, 0x00


	//----- nvinfo : EIATTR_SPARSE_MMA_MASK
	.align		4
.L_85:
        /*0078*/ 	.byte	0x03, 0x50
        /*007a*/ 	.short	0x0000


	//----- nvinfo : EIATTR_MAXREG_COUNT
	.align		4
        /*007c*/ 	.byte	0x03, 0x1b
        /*007e*/ 	.short	0x00a8


	//----- nvinfo : EIATTR_NUM_BARRIERS
	.align		4
        /*0080*/ 	.byte	0x02, 0x4c
        /*0082*/ 	.byte	0x01
	.zero		1


	//----- nvinfo : EIATTR_MERCURY_ISA_VERSION
	.align		4
        /*0084*/ 	.byte	0x03, 0x5f
        /*0086*/ 	.short	0x0101


	//----- nvinfo : EIATTR_UNUSED_LOAD_BYTE_OFFSET
	.align		4
        /*0088*/ 	.byte	0x04, 0x44
        /*008a*/ 	.short	(.L_87 - .L_86)


	//   ....[0]....
.L_86:
        /*008c*/ 	.word	0x000029f0
        /*0090*/ 	.word	0x00000fff


	//----- nvinfo : EIATTR_COOP_GROUP_MASK_REGIDS
	.align		4
.L_87:
        /*0094*/ 	.byte	0x04, 0x29
        /*0096*/ 	.short	(.L_89 - .L_88)


	//   ....[0]....
.L_88:
        /*0098*/ 	.word	0xffffffff


	//   ....[1]....
        /*009c*/ 	.word	0xffffffff


	//   ....[2]....
        /*00a0*/ 	.word	0xffffffff


	//   ....[3]....
        /*00a4*/ 	.word	0xffffffff


	//   ....[4]....
        /*00a8*/ 	.word	0xffffffff


	//   ....[5]....
        /*00ac*/ 	.word	0xffffffff


	//   ....[6]....
        /*00b0*/ 	.word	0xffffffff


	//   ....[7]....
        /*00b4*/ 	.word	0xffffffff


	//   ....[8]....
        /*00b8*/ 	.word	0xffffffff


	//   ....[9]....
        /*00bc*/ 	.word	0xffffffff


	//   ....[10]....
        /*00c0*/ 	.word	0xffffffff


	//   ....[11]....
        /*00c4*/ 	.word	0xffffffff


	//   ....[12]....
        /*00c8*/ 	.word	0xffffffff


	//   ....[13]....
        /*00cc*/ 	.word	0xffffffff


	//   ....[14]....
        /*00d0*/ 	.word	0xffffffff


	//   ....[15]....
        /*00d4*/ 	.word	0xffffffff


	//   ....[16]....
        /*00d8*/ 	.word	0xffffffff


	//   ....[17]....
        /*00dc*/ 	.word	0xffffffff


	//   ....[18]....
        /*00e0*/ 	.word	0xffffffff


	//   ....[19]....
        /*00e4*/ 	.word	0xffffffff


	//   ....[20]....
        /*00e8*/ 	.word	0xffffffff


	//   ....[21]....
        /*00ec*/ 	.word	0xffffffff


	//   ....[22]....
        /*00f0*/ 	.word	0xffffffff


	//   ....[23]....
        /*00f4*/ 	.word	0xffffffff


	//   ....[24]....
        /*00f8*/ 	.word	0xffffffff


	//   ....[25]....
        /*00fc*/ 	.word	0xffffffff


	//   ....[26]....
        /*0100*/ 	.word	0xffffffff


	//   ....[27]....
        /*0104*/ 	.word	0xffffffff


	//   ....[28]....
        /*0108*/ 	.word	0xffffffff


	//   ....[29]....
        /*010c*/ 	.word	0xffffffff


	//   ....[30]....
        /*0110*/ 	.word	0xffffffff


	//   ....[31]....
        /*0114*/ 	.word	0xffffffff


	//   ....[32]....
        /*0118*/ 	.word	0xffffffff


	//   ....[33]....
        /*011c*/ 	.word	0xffffffff


	//   ....[34]....
        /*0120*/ 	.word	0xffffffff


	//   ....[35]....
        /*0124*/ 	.word	0xffffffff


	//   ....[36]....
        /*0128*/ 	.word	0xffffffff


	//   ....[37]....
        /*012c*/ 	.word	0xffffffff


	//   ....[38]....
        /*0130*/ 	.word	0xffffffff


	//   ....[39]....
        /*0134*/ 	.word	0xffffffff


	//   ....[40]....
        /*0138*/ 	.word	0xffffffff


	//   ....[41]....
        /*013c*/ 	.word	0xffffffff


	//   ....[42]....
        /*0140*/ 	.word	0xffffffff


	//   ....[43]....
        /*0144*/ 	.word	0xffffffff


	//   ....[44]....
        /*0148*/ 	.word	0xffffffff


	//   ....[45]....
        /*014c*/ 	.word	0xffffffff


	//   ....[46]....
        /*0150*/ 	.word	0xffffffff


	//   ....[47]....
        /*0154*/ 	.word	0xffffffff


	//   ....[48]....
        /*0158*/ 	.word	0xffffffff


	//   ....[49]....
        /*015c*/ 	.word	0xffffffff


	//   ....[50]....
        /*0160*/ 	.word	0xffffffff


	//   ....[51]....
        /*0164*/ 	.word	0xffffffff


	//   ....[52]....
        /*0168*/ 	.word	0xffffffff


	//   ....[53]....
        /*016c*/ 	.word	0xffffffff


	//   ....[54]....
        /*0170*/ 	.word	0xffffffff


	//   ....[55]....
        /*0174*/ 	.word	0xffffffff


	//   ....[56]....
        /*0178*/ 	.word	0xffffffff


	//   ....[57]....
        /*017c*/ 	.word	0xffffffff


	//   ....[58]....
        /*0180*/ 	.word	0xffffffff


	//   ....[59]....
        /*0184*/ 	.word	0xffffffff


	//   ....[60]....
        /*0188*/ 	.word	0x05000013


	//   ....[61]....
        /*018c*/ 	.word	0x05000013


	//   ....[62]....
        /*0190*/ 	.word	0x05000013


	//   ....[63]....
        /*0194*/ 	.word	0x05000013


	//   ....[64]....
        /*0198*/ 	.word	0x05000013


	//   ....[65]....
        /*019c*/ 	.word	0x05000013


	//   ....[66]....
        /*01a0*/ 	.word	0x05000013


	//   ....[67]....
        /*01a4*/ 	.word	0x05000013


	//   ....[68]....
        /*01a8*/ 	.word	0x05000013


	//   ....[69]....
        /*01ac*/ 	.word	0x05000013


	//   ....[70]....
        /*01b0*/ 	.word	0x05000013


	//   ....[71]....
        /*01b4*/ 	.word	0x05000013


	//   ....[72]....
        /*01b8*/ 	.word	0x05000013


	//   ....[73]....
        /*01bc*/ 	.word	0x05000013


	//   ....[74]....
        /*01c0*/ 	.word	0x05000013


	//   ....[75]....
        /*01c4*/ 	.word	0x05000013


	//   ....[76]....
        /*01c8*/ 	.word	0x05000013


	//   ....[77]....
        /*01cc*/ 	.word	0x05000013


	//   ....[78]....
        /*01d0*/ 	.word	0x05000013


	//   ....[79]....
        /*01d4*/ 	.word	0x05000013


	//   ....[80]....
        /*01d8*/ 	.word	0x05000013


	//   ....[81]....
        /*01dc*/ 	.word	0x05000013


	//   ....[82]....
        /*01e0*/ 	.word	0x05000013


	//   ....[83]....
        /*01e4*/ 	.word	0x05000013


	//   ....[84]....
        /*01e8*/ 	.word	0x05000013


	//   ....[85]....
        /*01ec*/ 	.word	0x05000013


	//   ....[86]....
        /*01f0*/ 	.word	0x05000013


	//   ....[87]....
        /*01f4*/ 	.word	0x05000013


	//   ....[88]....
        /*01f8*/ 	.word	0x05000013


	//   ....[89]....
        /*01fc*/ 	.word	0x05000013


	//   ....[90]....
        /*0200*/ 	.word	0x05000013


	//   ....[91]....
        /*0204*/ 	.word	0x05000013


	//   ....[92]....
        /*0208*/ 	.word	0x05000013


	//   ....[93]....
        /*020c*/ 	.word	0x05000013


	//   ....[94]....
        /*0210*/ 	.word	0x05000013


	//   ....[95]....
        /*0214*/ 	.word	0x05000013


	//----- nvinfo : EIATTR_COOP_GROUP_INSTR_OFFSETS
	.align		4
.L_89:
        /*0218*/ 	.byte	0x04, 0x28
        /*021a*/ 	.short	(.L_91 - .L_90)


	//   ....[0]....
.L_90:
        /*021c*/ 	.word	0x00000510


	//   ....[1]....
        /*0220*/ 	.word	0x000006d0


	//   ....[2]....
        /*0224*/ 	.word	0x000006f0


	//   ....[3]....
        /*0228*/ 	.word	0x00000710


	//   ....[4]....
        /*022c*/ 	.word	0x00000730


	//   ....[5]....
        /*0230*/ 	.word	0x00000750


	//   ....[6]....
        /*0234*/ 	.word	0x00000b40


	//   ....[7]....
        /*0238*/ 	.word	0x00000b60


	//   ....[8]....
        /*023c*/ 	.word	0x00000b80


	//   ....[9]....
        /*0240*/ 	.word	0x00000ba0


	//   ....[10]....
        /*0244*/ 	.word	0x00000bc0


	//   ....[11]....
        /*0248*/ 	.word	0x00000f70


	//   ....[12]....
        /*024c*/ 	.word	0x00001140


	//   ....[13]....
        /*0250*/ 	.word	0x000011a0


	//   ....[14]....
        /*0254*/ 	.word	0x00001250


	//   ....[15]....
        /*0258*/ 	.word	0x000012a0


	//   ....[16]....
        /*025c*/ 	.word	0x000012f0


	//   ....[17]....
        /*0260*/ 	.word	0x00001340


	//   ....[18]....
        /*0264*/ 	.word	0x00001380


	//   ....[19]....
        /*0268*/ 	.word	0x00001390


	//   ....[20]....
        /*026c*/ 	.word	0x00001470


	//   ....[21]....
        /*0270*/ 	.word	0x00001640


	//   ....[22]....
        /*0274*/ 	.word	0x00001690


	//   ....[23]....
        /*0278*/ 	.word	0x000016f0


	//   ....[24]....
        /*027c*/ 	.word	0x00001750


	//   ....[25]....
        /*0280*/ 	.word	0x00001790


	//   ....[26]....
        /*0284*/ 	.word	0x000017d0


	//   ....[27]....
        /*0288*/ 	.word	0x00001810


	//   ....[28]....
        /*028c*/ 	.word	0x00001820


	//   ....[29]....
        /*0290*/ 	.word	0x00001c30


	//   ....[30]....
        /*0294*/ 	.word	0x00002710


	//   ....[31]....
        /*0298*/ 	.word	0x000028d0


	//   ....[32]....
        /*029c*/ 	.word	0x000028f0


	//   ....[33]....
        /*02a0*/ 	.word	0x00002910


	//   ....[34]....
        /*02a4*/ 	.word	0x00002930


	//   ....[35]....
        /*02a8*/ 	.word	0x00002950


	//   ....[36]....
        /*02ac*/ 	.word	0x00002ce0


	//   ....[37]....
        /*02b0*/ 	.word	0x00002d00


	//   ....[38]....
        /*02b4*/ 	.word	0x00002d20


	//   ....[39]....
        /*02b8*/ 	.word	0x00002d40


	//   ....[40]....
        /*02bc*/ 	.word	0x00002d60


	//   ....[41]....
        /*02c0*/ 	.word	0x00003120


	//   ....[42]....
        /*02c4*/ 	.word	0x000032f0


	//   ....[43]....
        /*02c8*/ 	.word	0x00003350


	//   ....[44]....
        /*02cc*/ 	.word	0x000033c0


	//   ....[45]....
        /*02d0*/ 	.word	0x00003430


	//   ....[46]....
        /*02d4*/ 	.word	0x00003480


	//   ....[47]....
        /*02d8*/ 	.word	0x000034d0


	//   ....[48]....
        /*02dc*/ 	.word	0x00003530


	//   ....[49]....
        /*02e0*/ 	.word	0x00003540


	//   ....[50]....
        /*02e4*/ 	.word	0x00003620


	//   ....[51]....
        /*02e8*/ 	.word	0x000037f0


	//   ....[52]....
        /*02ec*/ 	.word	0x00003840


	//   ....[53]....
        /*02f0*/ 	.word	0x000038b0


	//   ....[54]....
        /*02f4*/ 	.word	0x00003910


	//   ....[55]....
        /*02f8*/ 	.word	0x00003960


	//   ....[56]....
        /*02fc*/ 	.word	0x000039c0


	//   ....[57]....
        /*0300*/ 	.word	0x00003a00


	//   ....[58]....
        /*0304*/ 	.word	0x00003a10


	//   ....[59]....
        /*0308*/ 	.word	0x00003e90


	//   ....[60]....
        /*030c*/ 	.word	0x000044a0


	//   ....[61]....
        /*0310*/ 	.word	0x00004520


	//   ....[62]....
        /*0314*/ 	.word	0x000045b0


	//   ....[63]....
        /*0318*/ 	.word	0x000046b0


	//   ....[64]....
        /*031c*/ 	.word	0x00004750


	//   ....[65]....
        /*0320*/ 	.word	0x000047e0


	//   ....[66]....
        /*0324*/ 	.word	0x00004860


	//   ....[67]....
        /*0328*/ 	.word	0x000048e0


	//   ....[68]....
        /*032c*/ 	.word	0x00004910


	//   ....[69]....
        /*0330*/ 	.word	0x000049b0


	//   ....[70]....
        /*0334*/ 	.word	0x00004a30


	//   ....[71]....
        /*0338*/ 	.word	0x00004ab0


	//   ....[72]....
        /*033c*/ 	.word	0x00004b70


	//   ....[73]....
        /*0340*/ 	.word	0x00004c00


	//   ....[74]....
        /*0344*/ 	.word	0x00004c80


	//   ....[75]....
        /*0348*/ 	.word	0x00004d00


	//   ....[76]....
        /*034c*/ 	.word	0x00004d80


	//   ....[77]....
        /*0350*/ 	.word	0x00004db0


	//   ....[78]....
        /*0354*/ 	.word	0x00004e50


	//   ....[79]....
        /*0358*/ 	.word	0x00004ed0


	//   ....[80]....
        /*035c*/ 	.word	0x00004f60


	//   ....[81]....
        /*0360*/ 	.word	0x00005030


	//   ....[82]....
        /*0364*/ 	.word	0x000050d0


	//   ....[83]....
        /*0368*/ 	.word	0x00005160


	//   ....[84]....
        /*036c*/ 	.word	0x000051e0


	//   ....[85]....
        /*0370*/ 	.word	0x00005280


	//   ....[86]....
        /*0374*/ 	.word	0x000052b0


	//   ....[87]....
        /*0378*/ 	.word	0x00005370


	//   ....[88]....
        /*037c*/ 	.word	0x000053f0


	//   ....[89]....
        /*0380*/ 	.word	0x00005470


	//   ....[90]....
        /*0384*/ 	.word	0x00005530


	//   ....[91]....
        /*0388*/ 	.word	0x000055d0


	//   ....[92]....
        /*038c*/ 	.word	0x00005660


	//   ....[93]....
        /*0390*/ 	.word	0x000056f0


	//   ....[94]....
        /*0394*/ 	.word	0x00005760


	//   ....[95]....
        /*0398*/ 	.word	0x000057e0


	//----- nvinfo : EIATTR_VRC_CTA_INIT_COUNT
	.align		4
.L_91:
        /*039c*/ 	.byte	0x02, 0x4a
	.zero		1
	.zero		1


	//----- nvinfo : EIATTR_EXIT_INSTR_OFFSETS
	.align		4
        /*03a0*/ 	.byte	0x04, 0x1c
        /*03a2*/ 	.short	(.L_93 - .L_92)


	//   ....[0]....
.L_92:
        /*03a4*/ 	.word	0x00001f00


	//   ....[1]....
        /*03a8*/ 	.word	0x00001f20


	//   ....[2]....
        /*03ac*/ 	.word	0x00004430


	//   ....[3]....
        /*03b0*/ 	.word	0x00004450


	//----- nvinfo : EIATTR_MAX_THREADS
	.align		4
.L_93:
        /*03b4*/ 	.byte	0x04, 0x05
        /*03b6*/ 	.short	(.L_95 - .L_94)
.L_94:
        /*03b8*/ 	.word	0x00000180
        /*03bc*/ 	.word	0x00000001
        /*03c0*/ 	.word	0x00000001


	//----- nvinfo : EIATTR_CRS_STACK_SIZE
	.align		4
.L_95:
        /*03c4*/ 	.byte	0x04, 0x1e
        /*03c6*/ 	.short	(.L_97 - .L_96)
.L_96:
        /*03c8*/ 	.word	0x00000000


	//----- nvinfo : EIATTR_CBANK_PARAM_SIZE
	.align		4
.L_97:
        /*03cc*/ 	.byte	0x03, 0x19
        /*03ce*/ 	.short	0x0034


	//----- nvinfo : EIATTR_PARAM_CBANK
	.align		4
        /*03d0*/ 	.byte	0x04, 0x0a
        /*03d2*/ 	.short	(.L_99 - .L_98)
	.align		4
.L_98:
        /*03d4*/ 	.word	index@(.nv.constant0._ZN3cub18CUB_300001_SM_10006detail4scan16DeviceScanKernelINS2_10policy_hubIjjjjN4cuda3std3__44plusIvEEE10Policy1000EPjSC_NS0_13ScanTileStateIjLb1EEES9_NS1_10InputValueIjSC_EEjjLb0EjEEvT0_T1_T2_iT3_T4_T5_)
        /*03d8*/ 	.short	0x0380
        /*03da*/ 	.short	0x0034


	//----- nvinfo : EIATTR_SW_WAR
	.align		4
.L_99:
        /*03dc*/ 	.byte	0x04, 0x36
        /*03de*/ 	.short	(.L_101 - .L_100)
.L_100:
        /*03e0*/ 	.word	0x00000008
.L_101:


//--------------------- .nv.info._ZN3cub18CUB_300001_SM_10006detail4scan20DeviceScanInitKernelINS0_13ScanTileStateIjLb1EEEEEvT_i --------------------------
	.section	.nv.info._ZN3cub18CUB_300001_SM_10006detail4scan20DeviceScanInitKernelINS0_13ScanTileStateIjLb1EEEEEvT_i,"",@"SHT_CUDA_INFO"
	.sectionflags	@""
	.align	4


	//----- nvinfo : EIATTR_CUDA_API_VERSION
	.align		4
        /*0000*/ 	.byte	0x04, 0x37
        /*0002*/ 	.short	(.L_103 - .L_102)
.L_102:
        /*0004*/ 	.word	0x00000082


	//----- nvinfo : EIATTR_KPARAM_INFO
	.align		4
.L_103:
        /*0008*/ 	.byte	0x04, 0x17
        /*000a*/ 	.short	(.L_105 - .L_104)
.L_104:
        /*000c*/ 	.word	0x00000000
        /*0010*/ 	.short	0x0001
        /*0012*/ 	.short	0x0008
        /*0014*/ 	.byte	0x00, 0xf0, 0x11, 0x00


	//----- nvinfo : EIATTR_KPARAM_INFO
	.align		4
.L_105:
        /*0018*/ 	.byte	0x04, 0x17
        /*001a*/ 	.short	(.L_107 - .L_106)
.L_106:
        /*001c*/ 	.word	0x00000000
        /*0020*/ 	.short	0x0000
        /*0022*/ 	.short	0x0000
        /*0024*/ 	.byte	0x00, 0xf0, 0x21, 0x00


	//----- nvinfo : EIATTR_SPARSE_MMA_MASK
	.align		4
.L_107:
        /*0028*/ 	.byte	0x03, 0x50
        /*002a*/ 	.short	0x0000


	//----- nvinfo : EIATTR_MAXREG_COUNT
	.align		4
        /*002c*/ 	.byte	0x03, 0x1b
        /*002e*/ 	.short	0x00ff


	//----- nvinfo : EIATTR_MERCURY_ISA_VERSION
	.align		4
        /*0030*/ 	.byte	0x03, 0x5f
        /*0032*/ 	.short	0x0101


	//----- nvinfo : EIATTR_VRC_CTA_INIT_COUNT
	.align		4
        /*0034*/ 	.byte	0x02, 0x4a
	.zero		1
	.zero		1


	//----- nvinfo : EIATTR_EXIT_INSTR_OFFSETS
	.align		4
        /*0038*/ 	.byte	0x04, 0x1c
        /*003a*/ 	.short	(.L_109 - .L_108)


	//   ....[0]....
.L_108:
        /*003c*/ 	.word	0x000000f0


	//   ....[1]....
        /*0040*/ 	.word	0x00000130


	//----- nvinfo : EIATTR_CBANK_PARAM_SIZE
	.align		4
.L_109:
        /*0044*/ 	.byte	0x03, 0x19
        /*0046*/ 	.short	0x000c


	//----- nvinfo : EIATTR_PARAM_CBANK
	.align		4
        /*0048*/ 	.byte	0x04, 0x0a
        /*004a*/ 	.short	(.L_111 - .L_110)
	.align		4
.L_110:
        /*004c*/ 	.word	index@(.nv.constant0._ZN3cub18CUB_300001_SM_10006detail4scan20DeviceScanInitKernelINS0_13ScanTileStateIjLb1EEEEEvT_i)
        /*0050*/ 	.short	0x0380
        /*0052*/ 	.short	0x000c


	//----- nvinfo : EIATTR_SW_WAR
	.align		4
.L_111:
        /*0054*/ 	.byte	0x04, 0x36
        /*0056*/ 	.short	(.L_113 - .L_112)
.L_112:
        /*0058*/ 	.word	0x00000008
.L_113:


//--------------------- .nv.info._ZN3cub18CUB_300001_SM_10006detail11EmptyKernelIvEEvv --------------------------
	.section	.nv.info._ZN3cub18CUB_300001_SM_10006detail11EmptyKernelIvEEvv,"",@"SHT_CUDA_INFO"
	.sectionflags	@""
	.align	4


	//----- nvinfo : EIATTR_CUDA_API_VERSION
	.align		4
        /*0000*/ 	.byte	0x04, 0x37
        /*0002*/ 	.short	(.L_115 - .L_114)
.L_114:
        /*0004*/ 	.word	0x00000082


	//----- nvinfo : EIATTR_SPARSE_MMA_MASK
	.align		4
.L_115:
        /*0008*/ 	.byte	0x03, 0x50
        /*000a*/ 	.short	0x0000


	//----- nvinfo : EIATTR_MAXREG_COUNT
	.align		4
        /*000c*/ 	.byte	0x03, 0x1b
        /*000e*/ 	.short	0x00ff


	//----- nvinfo : EIATTR_MERCURY_ISA_VERSION
	.align		4
        /*0010*/ 	.byte	0x03, 0x5f
        /*0012*/ 	.short	0x0101


	//----- nvinfo : EIATTR_VRC_CTA_INIT_COUNT
	.align		4
        /*0014*/ 	.byte	0x02, 0x4a
	.zero		1
	.zero		1


	//----- nvinfo : EIATTR_EXIT_INSTR_OFFSETS
	.align		4
        /*0018*/ 	.byte	0x04, 0x1c
        /*001a*/ 	.short	(.L_117 - .L_116)


	//   ....[0]....
.L_116:
        /*001c*/ 	.word	0x00000010


	//----- nvinfo : EIATTR_SW_WAR
	.align		4
.L_117:
        /*0020*/ 	.byte	0x04, 0x36
        /*0022*/ 	.short	(.L_119 - .L_118)
.L_118:
        /*0024*/ 	.word	0x00000008
.L_119:


//--------------------- .nv.info._Z13block_shufflePjS_S_S_jj --------------------------
	.section	.nv.info._Z13block_shufflePjS_S_S_jj,"",@"SHT_CUDA_INFO"
	.sectionflags	@""
	.align	4


	//----- nvinfo : EIATTR_CUDA_API_VERSION
	.align		4
        /*0000*/ 	.byte	0x04, 0x37
        /*0002*/ 	.short	(.L_121 - .L_120)
.L_120:
        /*0004*/ 	.word	0x00000082


	//----- nvinfo : EIATTR_KPARAM_INFO
	.align		4
.L_121:
        /*0008*/ 	.byte	0x04, 0x17
        /*000a*/ 	.short	(.L_123 - .L_122)
.L_122:
        /*000c*/ 	.word	0x00000000
        /*0010*/ 	.short	0x0005
        /*0012*/ 	.short	0x0024
        /*0014*/ 	.byte	0x00, 0xf0, 0x11, 0x00


	//----- nvinfo : EIATTR_KPARAM_INFO
	.align		4
.L_123:
        /*0018*/ 	.byte	0x04, 0x17
        /*001a*/ 	.short	(.L_125 - .L_124)
.L_124:
        /*001c*/ 	.word	0x00000000
        /*0020*/ 	.short	0x0004
        /*0022*/ 	.short	0x0020
        /*0024*/ 	.byte	0x00, 0xf0, 0x11, 0x00


	//----- nvinfo : EIATTR_KPARAM_INFO
	.align		4
.L_125:
        /*0028*/ 	.byte	0x04, 0x17
        /*002a*/ 	.short	(.L_127 - .L_126)
.L_126:
        /*002c*/ 	.word	0x00000000
        /*0030*/ 	.short	0x0003
        /*0032*/ 	.short	0x0018
        /*0034*/ 	.byte	0x00, 0xf5, 0x21, 0x00


	//----- nvinfo : EIATTR_KPARAM_INFO
	.align		4
.L_127:
        /*0038*/ 	.byte	0x04, 0x17
        /*003a*/ 	.short	(.L_129 - .L_128)
.L_128:
        /*003c*/ 	.word	0x00000000
        /*0040*/ 	.short	0x0002
        /*0042*/ 	.short	0x0010
        /*0044*/ 	.byte	0x00, 0xf5, 0x21, 0x00


	//----- nvinfo : EIATTR_KPARAM_INFO
	.align		4
.L_129:
        /*0048*/ 	.byte	0x04, 0x17
        /*004a*/ 	.short	(.L_131 - .L_130)
.L_130:
        /*004c*/ 	.word	0x00000000
        /*0050*/ 	.short	0x0001
        /*0052*/ 	.short	0x0008
        /*0054*/ 	.byte	0x00, 0xf5, 0x21, 0x00


	//----- nvinfo : EIATTR_KPARAM_INFO
	.align		4
.L_131:
        /*0058*/ 	.byte	0x04, 0x17
        /*005a*/ 	.short	(.L_133 - .L_132)
.L_132:
        /*005c*/ 	.word	0x00000000
        /*0060*/ 	.short	0x0000
        /*0062*/ 	.short	0x0000
        /*0064*/ 	.byte	0x00, 0xf5, 0x21, 0x00


	//----- nvinfo : EIATTR_SPARSE_MMA_MASK
	.align		4
.L_133:
        /*0068*/ 	.byte	0x03, 0x50
        /*006a*/ 	.short	0x0000


	//----- nvinfo : EIATTR_MAXREG_COUNT
	.align		4
        /*006c*/ 	.byte	0x03, 0x1b
        /*006e*/ 	.short	0x00ff


	//----- nvinfo : EIATTR_NUM_BARRIERS
	.align		4
        /*0070*/ 	.byte	0x02, 0x4c
        /*0072*/ 	.byte	0x01
	.zero		1


	//----- nvinfo : EIATTR_MERCURY_ISA_VERSION
	.align		4
        /*0074*/ 	.byte	0x03, 0x5f
        /*0076*/ 	.short	0x0101


	//----- nvinfo : EIATTR_VRC_CTA_INIT_COUNT
	.align		4
        /*0078*/ 	.byte	0x02, 0x4a
	.zero		1
	.zero		1


	//----- nvinfo : EIATTR_EXIT_INSTR_OFFSETS
	.align		4
        /*007c*/ 	.byte	0x04, 0x1c
        /*007e*/ 	.short	(.L_135 - .L_134)


	//   ....[0]....
.L_134:
        /*0080*/ 	.word	0x00000060


	//   ....[1]....
        /*0084*/ 	.word	0x000001b0


	//----- nvinfo : EIATTR_CBANK_PARAM_SIZE
	.align		4
.L_135:
        /*0088*/ 	.byte	0x03, 0x19
        /*008a*/ 	.short	0x0028


	//----- nvinfo : EIATTR_PARAM_CBANK
	.align		4
        /*008c*/ 	.byte	0x04, 0x0a
        /*008e*/ 	.short	(.L_137 - .L_136)
	.align		4
.L_136:
        /*0090*/ 	.word	index@(.nv.constant0._Z13block_shufflePjS_S_S_jj)
        /*0094*/ 	.short	0x0380
        /*0096*/ 	.short	0x0028


	//----- nvinfo : EIATTR_SW_WAR
	.align		4
.L_137:
        /*0098*/ 	.byte	0x04, 0x36
        /*009a*/ 	.short	(.L_139 - .L_138)
.L_138:
        /*009c*/ 	.word	0x00000008
.L_139:


//--------------------- .nv.info._Z16block_radix_sortPjS_S_jS_j --------------------------
	.section	.nv.info._Z16block_radix_sortPjS_S_jS_j,"",@"SHT_CUDA_INFO"
	.sectionflags	@""
	.align	4


	//----- nvinfo : EIATTR_CUDA_API_VERSION
	.align		4
        /*0000*/ 	.byte	0x04, 0x37
        /*0002*/ 	.short	(.L_141 - .L_140)
.L_140:
        /*0004*/ 	.word	0x00000082


	//----- nvinfo : EIATTR_KPARAM_INFO
	.align		4
.L_141:
        /*0008*/ 	.byte	0x04, 0x17
        /*000a*/ 	.short	(.L_143 - .L_142)
.L_142:
        /*000c*/ 	.word	0x00000000
        /*0010*/ 	.short	0x0005
        /*0012*/ 	.short	0x0028
        /*0014*/ 	.byte	0x00, 0xf0, 0x11, 0x00


	//----- nvinfo : EIATTR_KPARAM_INFO
	.align		4
.L_143:
        /*0018*/ 	.byte	0x04, 0x17
        /*001a*/ 	.short	(.L_145 - .L_144)
.L_144:
        /*001c*/ 	.word	0x00000000
        /*0020*/ 	.short	0x0004
        /*0022*/ 	.short	0x0020
        /*0024*/ 	.byte	0x00, 0xf5, 0x21, 0x00


	//----- nvinfo : EIATTR_KPARAM_INFO
	.align		4
.L_145:
        /*0028*/ 	.byte	0x04, 0x17
        /*002a*/ 	.short	(.L_147 - .L_146)
.L_146:
        /*002c*/ 	.word	0x00000000
        /*0030*/ 	.short	0x0003
        /*0032*/ 	.short	0x0018
        /*0034*/ 	.byte	0x00, 0xf0, 0x11, 0x00


	//----- nvinfo : EIATTR_KPARAM_INFO
	.align		4
.L_147:
        /*0038*/ 	.byte	0x04, 0x17
        /*003a*/ 	.short	(.L_149 - .L_148)
.L_148:
        /*003c*/ 	.word	0x00000000
        /*0040*/ 	.short	0x0002
        /*0042*/ 	.short	0x0010
        /*0044*/ 	.byte	0x00, 0xf5, 0x21, 0x00


	//----- nvinfo : EIATTR_KPARAM_INFO
	.align		4
.L_149:
        /*0048*/ 	.byte	0x04, 0x17
        /*004a*/ 	.short	(.L_151 - .L_150)
.L_150:
        /*004c*/ 	.word	0x00000000
        /*0050*/ 	.short	0x0001
        /*0052*/ 	.short	0x0008
        /*0054*/ 	.byte	0x00, 0xf5, 0x21, 0x00


	//----- nvinfo : EIATTR_KPARAM_INFO
	.align		4
.L_151:
        /*0058*/ 	.byte	0x04, 0x17
        /*005a*/ 	.short	(.L_153 - .L_152)
.L_152:
        /*005c*/ 	.word	0x00000000
        /*0060*/ 	.short	0x0000
        /*0062*/ 	.short	0x0000
        /*0064*/ 	.byte	0x00, 0xf5, 0x21, 0x00


	//----- nvinfo : EIATTR_SPARSE_MMA_MASK
	.align		4
.L_153:
        /*0068*/ 	.byte	0x03, 0x50
        /*006a*/ 	.short	0x0000


	//----- nvinfo : EIATTR_MAXREG_COUNT
	.align		4
        /*006c*/ 	.byte	0x03, 0x1b
        /*006e*/ 	.short	0x00ff


	//----- nvinfo : EIATTR_NUM_BARRIERS
	.align		4
        /*0070*/ 	.byte	0x02, 0x4c
        /*0072*/ 	.byte	0x01
	.zero		1


	//----- nvinfo : EIATTR_MERCURY_ISA_VERSION
	.align		4
        /*0074*/ 	.byte	0x03, 0x5f
        /*0076*/ 	.short	0x0101


	//----- nvinfo : EIATTR_UNUSED_LOAD_BYTE_OFFSET
	.align		4
        /*0078*/ 	.byte	0x04, 0x44
        /*007a*/ 	.short	(.L_155 - .L_154)


	//   ....[0]....
.L_154:
        /*007c*/ 	.word	0x00000890
        /*0080*/ 	.word	0x0000fff0


	//----- nvinfo : EIATTR_VRC_CTA_INIT_COUNT
	.align		4
.L_155:
        /*0084*/ 	.byte	0x02, 0x4a
	.zero		1
	.zero		1


	//----- nvinfo : EIATTR_EXIT_INSTR_OFFSETS
	.align		4
        /*0088*/ 	.byte	0x04, 0x1c
        /*008a*/ 	.short	(.L_157 - .L_156)


	//   ....[0]....
.L_156:
        /*008c*/ 	.word	0x00000a40


	//   ....[1]....
        /*0090*/ 	.word	0x00000b60


	//----- nvinfo : EIATTR_CRS_STACK_SIZE
	.align		4
.L_157:
        /*0094*/ 	.byte	0x04, 0x1e
        /*0096*/ 	.short	(.L_159 - .L_158)
.L_158:
        /*0098*/ 	.word	0x00000000


	//----- nvinfo : EIATTR_CBANK_PARAM_SIZE
	.align		4
.L_159:
        /*009c*/ 	.byte	0x03, 0x19
        /*009e*/ 	.short	0x002c


	//----- nvinfo : EIATTR_PARAM_CBANK
	.align		4
        /*00a0*/ 	.byte	0x04, 0x0a
        /*00a2*/ 	.short	(.L_161 - .L_160)
	.align		4
.L_160:
        /*00a4*/ 	.word	index@(.nv.constant0._Z16block_radix_sortPjS_S_jS_j)
        /*00a8*/ 	.short	0x0380
        /*00aa*/ 	.short	0x002c


	//----- nvinfo : EIATTR_SW_WAR
	.align		4
.L_161:
        /*00ac*/ 	.byte	0x04, 0x36
        /*00ae*/ 	.short	(.L_163 - .L_162)
.L_162:
        /*00b0*/ 	.word	0x00000008
.L_163:


//--------------------- .nv.callgraph             --------------------------
	.section	.nv.callgraph,"",@"SHT_CUDA_CALLGRAPH"
	.align	4
	.sectionentsize	8
	.align		4
        /*0000*/ 	.word	0x00000000
	.align		4
        /*0004*/ 	.word	0xffffffff
	.align		4
        /*0008*/ 	.word	0x00000000
	.align		4
        /*000c*/ 	.word	0xfffffffe
	.align		4
        /*0010*/ 	.word	0x00000000
	.align		4
        /*0014*/ 	.word	0xfffffffd
	.align		4
        /*0018*/ 	.word	0x00000000
	.align		4
        /*001c*/ 	.word	0xfffffffc


//--------------------- .nv.constant4             --------------------------
	.section	.nv.constant4,"a",@progbits
	.align	8
	.align		8
.nv.constant4:
        /*0000*/ 	.dword	_ZN34_INTERNAL_6f4a393d_4_k_cu_1ab92a804cuda3std3__45__cpo5beginE
	.align		8
        /*0008*/ 	.dword	_ZN34_INTERNAL_6f4a393d_4_k_cu_1ab92a804cuda3std3__45__cpo3endE
	.align		8
        /*0010*/ 	.dword	_ZN34_INTERNAL_6f4a393d_4_k_cu_1ab92a804cuda3std3__45__cpo6cbeginE
	.align		8
        /*0018*/ 	.dword	_ZN34_INTERNAL_6f4a393d_4_k_cu_1ab92a804cuda3std3__45__cpo4cendE
	.align		8
        /*0020*/ 	.dword	_ZN34_INTERNAL_6f4a393d_4_k_cu_1ab92a804cuda3std3__45__cpo6rbeginE
	.align		8
        /*0028*/ 	.dword	_ZN34_INTERNAL_6f4a393d_4_k_cu_1ab92a804cuda3std3__45__cpo4rendE
	.align		8
        /*0030*/ 	.dword	_ZN34_INTERNAL_6f4a393d_4_k_cu_1ab92a804cuda3std3__45__cpo7crbeginE
	.align		8
        /*0038*/ 	.dword	_ZN34_INTERNAL_6f4a393d_4_k_cu_1ab92a804cuda3std3__45__cpo5crendE
	.align		8
        /*0040*/ 	.dword	_ZN34_INTERNAL_6f4a393d_4_k_cu_1ab92a804cuda3std3__436_GLOBAL__N__6f4a393d_4_k_cu_1ab92a806ignoreE
	.align		8
        /*0048*/ 	.dword	_ZN34_INTERNAL_6f4a393d_4_k_cu_1ab92a804cuda3std3__419piecewise_constructE
	.align		8
        /*0050*/ 	.dword	_ZN34_INTERNAL_6f4a393d_4_k_cu_1ab92a804cuda3std3__48in_placeE
	.align		8
        /*0058*/ 	.dword	_ZN34_INTERNAL_6f4a393d_4_k_cu_1ab92a804cuda3std3__420unreachable_sentinelE
	.align		8
        /*0060*/ 	.dword	_ZN34_INTERNAL_6f4a393d_4_k_cu_1ab92a804cuda3std3__47nulloptE
	.align		8
        /*0068*/ 	.dword	_ZN34_INTERNAL_6f4a393d_4_k_cu_1ab92a804cuda3std3__48unexpectE
	.align		8
        /*0070*/ 	.dword	_ZN34_INTERNAL_6f4a393d_4_k_cu_1ab92a804cuda3std6ranges3__45__cpo4swapE
	.align		8
        /*0078*/ 	.dword	_ZN34_INTERNAL_6f4a393d_4_k_cu_1ab92a804cuda3std6ranges3__45__cpo9iter_moveE
	.align		8
        /*0080*/ 	.dword	_ZN34_INTERNAL_6f4a393d_4_k_cu_1ab92a804cuda3std6ranges3__45__cpo5beginE
	.align		8
        /*0088*/ 	.dword	_ZN34_INTERNAL_6f4a393d_4_k_cu_1ab92a804cuda3std6ranges3__45__cpo3endE
	.align		8
        /*0090*/ 	.dword	_ZN34_INTERNAL_6f4a393d_4_k_cu_1ab92a804cuda3std6ranges3__45__cpo6cbeginE
	.align		8
        /*0098*/ 	.dword	_ZN34_INTERNAL_6f4a393d_4_k_cu_1ab92a804cuda3std6ranges3__45__cpo4cendE
	.align		8
        /*00a0*/ 	.dword	_ZN34_INTERNAL_6f4a393d_4_k_cu_1ab92a804cuda3std6ranges3__45__cpo7advanceE
	.align		8
        /*00a8*/ 	.dword	_ZN34_INTERNAL_6f4a393d_4_k_cu_1ab92a804cuda3std6ranges3__45__cpo9iter_swapE
	.align		8
        /*00b0*/ 	.dword	_ZN34_INTERNAL_6f4a393d_4_k_cu_1ab92a804cuda3std6ranges3__45__cpo4nextE
	.align		8
        /*00b8*/ 	.dword	_ZN34_INTERNAL_6f4a393d_4_k_cu_1ab92a804cuda3std6ranges3__45__cpo4prevE
	.align		8
        /*00c0*/ 	.dword	_ZN34_INTERNAL_6f4a393d_4_k_cu_1ab92a804cuda3std6ranges3__45__cpo4dataE
	.align		8
        /*00c8*/ 	.dword	_ZN34_INTERNAL_6f4a393d_4_k_cu_1ab92a804cuda3std6ranges3__45__cpo5cdataE
	.align		8
        /*00d0*/ 	.dword	_ZN34_INTERNAL_6f4a393d_4_k_cu_1ab92a804cuda3std6ranges3__45__cpo4sizeE
	.align		8
        /*00d8*/ 	.dword	_ZN34_INTERNAL_6f4a393d_4_k_cu_1ab92a804cuda3std6ranges3__45__cpo5ssizeE
	.align		8
        /*00e0*/ 	.dword	_ZN34_INTERNAL_6f4a393d_4_k_cu_1ab92a804cuda3std6ranges3__45__cpo8distanceE
	.align		8
        /*00e8*/ 	.dword	_ZN34_INTERNAL_6f4a393d_4_k_cu_1ab92a806thrust24THRUST_300001_SM_1000_NS6system6detail10sequential3seqE
	.align		8
        /*00f0*/ 	.dword	_ZN34_INTERNAL_6f4a393d_4_k_cu_1ab92a806thrust24THRUST_300001_SM_1000_NS12placeholders2_1E
	.align		8
        /*00f8*/ 	.dword	_ZN34_INTERNAL_6f4a393d_4_k_cu_1ab92a806thrust24THRUST_300001_SM_1000_NS12placeholders2_2E
	.align		8
        /*0100*/ 	.dword	_ZN34_INTERNAL_6f4a393d_4_k_cu_1ab92a806thrust24THRUST_300001_SM_1000_NS12placeholders2_3E
	.align		8
        /*0108*/ 	.dword	_ZN34_INTERNAL_6f4a393d_4_k_cu_1ab92a806thrust24THRUST_300001_SM_1000_NS12placeholders2_4E
	.align		8
        /*0110*/ 	.dword	_ZN34_INTERNAL_6f4a393d_4_k_cu_1ab92a806thrust24THRUST_300001_SM_1000_NS12placeholders2_5E
	.align		8
        /*0118*/ 	.dword	_ZN34_INTERNAL_6f4a393d_4_k_cu_1ab92a806thrust24THRUST_300001_SM_1000_NS12placeholders2_6E
	.align		8
        /*0120*/ 	.dword	_ZN34_INTERNAL_6f4a393d_4_k_cu_1ab92a806thrust24THRUST_300001_SM_1000_NS12placeholders2_7E
	.align		8
        /*0128*/ 	.dword	_ZN34_INTERNAL_6f4a393d_4_k_cu_1ab92a806thrust24THRUST_300001_SM_1000_NS12placeholders2_8E
	.align		8
        /*0130*/ 	.dword	_ZN34_INTERNAL_6f4a393d_4_k_cu_1ab92a806thrust24THRUST_300001_SM_1000_NS12placeholders2_9E
	.align		8
        /*0138*/ 	.dword	_ZN34_INTERNAL_6f4a393d_4_k_cu_1ab92a806thrust24THRUST_300001_SM_1000_NS12placeholders3_10E


//--------------------- .text._ZN3cub18CUB_300001_SM_10006detail4scan16DeviceScanKernelINS2_10policy_hubIjjjjN4cuda3std3__44plusIvEEE10Policy1000EPjSC_NS0_13ScanTileStateIjLb1EEES9_NS1_10InputValueIjSC_EEjjLb0EjEEvT0_T1_T2_iT3_T4_T5_ --------------------------
	.section	.text._ZN3cub18CUB_300001_SM_10006detail4scan16DeviceScanKernelINS2_10policy_hubIjjjjN4cuda3std3__44plusIvEEE10Policy1000EPjSC_NS0_13ScanTileStateIjLb1EEES9_NS1_10InputValueIjSC_EEjjLb0EjEEvT0_T1_T2_iT3_T4_T5_,"ax",@progbits
	.align	128
        .global         _ZN3cub18CUB_300001_SM_10006detail4scan16DeviceScanKernelINS2_10policy_hubIjjjjN4cuda3std3__44plusIvEEE10Policy1000EPjSC_NS0_13ScanTileStateIjLb1EEES9_NS1_10InputValueIjSC_EEjjLb0EjEEvT0_T1_T2_iT3_T4_T5_
        .type           _ZN3cub18CUB_300001_SM_10006detail4scan16DeviceScanKernelINS2_10policy_hubIjjjjN4cuda3std3__44plusIvEEE10Policy1000EPjSC_NS0_13ScanTileStateIjLb1EEES9_NS1_10InputValueIjSC_EEjjLb0EjEEvT0_T1_T2_iT3_T4_T5_,@function
        .size           _ZN3cub18CUB_300001_SM_10006detail4scan16DeviceScanKernelINS2_10policy_hubIjjjjN4cuda3std3__44plusIvEEE10Policy1000EPjSC_NS0_13ScanTileStateIjLb1EEES9_NS1_10InputValueIjSC_EEjjLb0EjEEvT0_T1_T2_iT3_T4_T5_,(.L_x_102 - _ZN3cub18CUB_300001_SM_10006detail4scan16DeviceScanKernelINS2_10policy_hubIjjjjN4cuda3std3__44plusIvEEE10Policy1000EPjSC_NS0_13ScanTileStateIjLb1EEES9_NS1_10InputValueIjSC_EEjjLb0EjEEvT0_T1_T2_iT3_T4_T5_)
        .other          _ZN3cub18CUB_300001_SM_10006detail4scan16DeviceScanKernelINS2_10policy_hubIjjjjN4cuda3std3__44plusIvEEE10Policy1000EPjSC_NS0_13ScanTileStateIjLb1EEES9_NS1_10InputValueIjSC_EEjjLb0EjEEvT0_T1_T2_iT3_T4_T5_,@"STO_CUDA_ENTRY STV_DEFAULT"
_ZN3cub18CUB_300001_SM_10006detail4scan16DeviceScanKernelINS2_10policy_hubIjjjjN4cuda3std3__44plusIvEEE10Policy1000EPjSC_NS0_13ScanTileStateIjLb1EEES9_NS1_10InputValueIjSC_EEjjLb0EjEEvT0_T1_T2_iT3_T4_T5_:
.text._ZN3cub18CUB_300001_SM_10006detail4scan16DeviceScanKernelINS2_10policy_hubIjjjjN4cuda3std3__44plusIvEEE10Policy1000EPjSC_NS0_13ScanTileStateIjLb1EEES9_NS1_10InputValueIjSC_EEjjLb0EjEEvT0_T1_T2_iT3_T4_T5_:
[----:B------:R-:W-:Y:S01]  /*0000*/  LDC R1, c[0x0][0x37c] ;  /* 0x0000df00ff017b82 */ /* 0x000fe20000000800 */
[----:B------:R-:W0:Y:S07]  /*0010*/  LDCU UR4, c[0x0][0x3a0] ;  /* 0x00007400ff0477ac */ /* 0x000e2e0008000800 */
[----:B------:R-:W1:Y:S01]  /*0020*/  LDC R38, c[0x0][0x398] ;  /* 0x0000e600ff267b82 */ /* 0x000e620000000800 */
[----:B------:R-:W2:Y:S01]  /*0030*/  LDCU.64 UR8, c[0x0][0x358] ;  /* 0x00006b00ff0877ac */ /* 0x000ea20008000a00 */
[----:B------:R-:W3:Y:S01]  /*0040*/  LDCU UR5, c[0x0][0x3b0] ;  /* 0x00007600ff0577ac */ /* 0x000ee20008000800 */
[----:B0-----:R-:W-:-:S06]  /*0050*/  UPRMT UR4, UR4, 0x7770, URZ ;  /* 0x0000777004047896 */ /* 0x001fcc00080000ff */
[----:B------:R-:W-:-:S13]  /*0060*/  ISETP.NE.AND P0, PT, RZ, UR4, PT ;  /* 0x00000004ff007c0c */ /* 0x000fda000bf05270 */
[----:B------:R-:W2:Y:S02]  /*0070*/  @P0 LDC.64 R2, c[0x0][0x3a8] ;  /* 0x0000ea00ff020b82 */ /* 0x000ea40000000a00 */
[----:B--2---:R0:W5:Y:S06]  /*0080*/  @P0 LDG.E R39, desc[UR8][R2.64] ;  /* 0x0000000802270981 */ /* 0x00416c000c1e1900 */
[----:B------:R-:W1:Y:S02]  /*0090*/  S2UR UR4, SR_CTAID.X ;  /* 0x00000000000479c3 */ /* 0x000e640000002500 */
[----:B-1----:R-:W-:-:S04]  /*00a0*/  VIADD R38, R38, UR4 ;  /* 0x0000000426267c36 */ /* 0x002fc80008000000 */
[----:B------:R-:W-:-:S05]  /*00b0*/  IMAD R5, R38, 0x2100, RZ ;  /* 0x0000210026057824 */ /* 0x000fca00078e02ff */
[----:B---3--:R-:W-:Y:S01]  /*00c0*/  IADD3 R0, PT, PT, -R5, UR5, RZ ;  /* 0x0000000505007c10 */ /* 0x008fe2000fffe1ff */
[----:B------:R-:W1:Y:S03]  /*00d0*/  @!P0 LDC R39, c[0x0][0x3a8] ;  /* 0x0000ea00ff278b82 */ /* 0x000e660000000800 */
[----:B------:R-:W-:-:S13]  /*00e0*/  ISETP.GE.U32.AND P0, PT, R0, 0x2101, PT ;  /* 0x000021010000780c */ /* 0x000fda0003f06070 */
[----:B0-----:R-:W-:Y:S05]  /*00f0*/  @!P0 BRA `(.L_x_0) ;  /* 0x0000001c00848947 */ /* 0x001fea0003800000 */
[----:B------:R-:W0:Y:S01]  /*0100*/  S2R R49, SR_TID.X ;  /* 0x0000000000317919 */ /* 0x000e220000002100 */
[----:B------:R-:W2:Y:S01]  /*0110*/  LDCU.64 UR4, c[0x0][0x380] ;  /* 0x00007000ff0477ac */ /* 0x000ea20008000a00 */
[C---:B0-----:R-:W-:Y:S02]  /*0120*/  LOP3.LUT R0, R49.reuse, 0x1f, RZ, 0xc0, !PT ;  /* 0x0000001f31007812 */ /* 0x041fe400078ec0ff */
[----:B------:R-:W-:-:S05]  /*0130*/  LOP3.LUT R3, R49, 0x3e0, RZ, 0xc0, !PT ;  /* 0x000003e031037812 */ /* 0x000fca00078ec0ff */
[----:B------:R-:W-:-:S05]  /*0140*/  IMAD R0, R3, 0x16, R0 ;  /* 0x0000001603007824 */ /* 0x000fca00078e0200 */
[----:B------:R-:W-:-:S05]  /*0150*/  IADD3 R0, P0, PT, R5, R0, RZ ;  /* 0x0000000005007210 */ /* 0x000fca0007f1e0ff */
[----:B------:R-:W-:Y:S02]  /*0160*/  IMAD.X R3, RZ, RZ, RZ, P0 ;  /* 0x000000ffff037224 */ /* 0x000fe400000e06ff */
[----:B------:R-:W-:-:S03]  /*0170*/  IMAD.SHL.U32 R45, R0, 0x4, RZ ;  /* 0x00000004002d7824 */ /* 0x000fc600078e00ff */
[----:B------:R-:W-:Y:S02]  /*0180*/  SHF.L.U64.HI R3, R0, 0x2, R3 ;  /* 0x0000000200037819 */ /* 0x000fe40000010203 */
[----:B--2---:R-:W-:-:S04]  /*0190*/  IADD3 R4, P0, PT, R45, UR4, RZ ;  /* 0x000000042d047c10 */ /* 0x004fc8000ff1e0ff */
[----:B------:R-:W-:-:S05]  /*01a0*/  IADD3.X R5, PT, PT, R3, UR5, RZ, P0, !PT ;  /* 0x0000000503057c10 */ /* 0x000fca00087fe4ff */
[----:B------:R-:W2:Y:S04]  /*01b0*/  LDG.E R7, desc[UR8][R4.64] ;  /* 0x0000000804077981 */ /* 0x000ea8000c1e1900 */
[----:B------:R-:W3:Y:S04]  /*01c0*/  LDG.E R9, desc[UR8][R4.64+0x80] ;  /* 0x0000800804097981 */ /* 0x000ee8000c1e1900 */
[----:B------:R-:W4:Y:S04]  /*01d0*/  LDG.E R11, desc[UR8][R4.64+0x100] ;  /* 0x00010008040b7981 */ /* 0x000f28000c1e1900 */
        /* <DEDUP_REMOVED lines=18> */
[----:B------:R-:W4:Y:S01]  /*0300*/  LDG.E R18, desc[UR8][R4.64+0xa80] ;  /* 0x000a800804127981 */ /* 0x000f22000c1e1900 */
[----:B------:R-:W0:Y:S01]  /*0310*/  S2UR UR5, SR_CgaCtaId ;  /* 0x00000000000579c3 */ /* 0x000e220000008800 */
[----:B------:R-:W-:Y:S01]  /*0320*/  SHF.R.U32.HI R40, RZ, 0x5, R49 ;  /* 0x00000005ff287819 */ /* 0x000fe20000011631 */
[----:B------:R-:W-:Y:S01]  /*0330*/  UMOV UR4, 0x400 ;  /* 0x0000040000047882 */ /* 0x000fe20000000000 */
[----:B------:R-:W1:Y:S01]  /*0340*/  S2R R47, SR_LANEID ;  /* 0x00000000002f7919 */ /* 0x000e620000000000 */
[----:B------:R-:W-:Y:S01]  /*0350*/  ISETP.NE.AND P0, PT, R38, RZ, PT ;  /* 0x000000ff2600720c */ /* 0x000fe20003f05270 */
[----:B------:R-:W-:Y:S01]  /*0360*/  BSSY.RECONVERGENT B0, `(.L_x_1) ;  /* 0x0000168000007945 */ /* 0x000fe20003800200 */
[----:B0-----:R-:W-:Y:S01]  /*0370*/  ULEA UR4, UR5, UR4, 0x18 ;  /* 0x0000000405047291 */ /* 0x001fe2000f8ec0ff */
[----:B-1----:R-:W-:-:S05]  /*0380*/  IMAD R2, R40, 0x2c0, R47 ;  /* 0x000002c028027824 */ /* 0x002fca00078e022f */
[----:B------:R-:W-:-:S05]  /*0390*/  LEA R2, R2, UR4, 0x2 ;  /* 0x0000000402027c11 */ /* 0x000fca000f8e10ff */
[----:B------:R-:W-:Y:S01]  /*03a0*/  IMAD R0, R47, 0x54, R2 ;  /* 0x000000542f007824 */ /* 0x000fe200078e0202 */
[----:B--2---:R0:W-:Y:S04]  /*03b0*/  STS [R2], R7 ;  /* 0x0000000702007388 */ /* 0x0041e80000000800 */
[----:B---3--:R0:W-:Y:S04]  /*03c0*/  STS [R2+0x80], R9 ;  /* 0x0000800902007388 */ /* 0x0081e80000000800 */
[----:B----4-:R0:W-:Y:S04]  /*03d0*/  STS [R2+0x100], R11 ;  /* 0x0001000b02007388 */ /* 0x0101e80000000800 */
[----:B------:R0:W-:Y:S04]  /*03e0*/  STS [R2+0x180], R13 ;  /* 0x0001800d02007388 */ /* 0x0001e80000000800 */
        /* <DEDUP_REMOVED lines=17> */
[----:B------:R0:W-:Y:S01]  /*0500*/  STS [R2+0xa80], R18 ;  /* 0x000a801202007388 */ /* 0x0001e20000000800 */
[----:B------:R-:W-:-:S03]  /*0510*/  NOP ;  /* 0x0000000000007918 */ /* 0x000fc60000000000 */
[----:B------:R0:W1:Y:S04]  /*0520*/  LDS.64 R4, [R0] ;  /* 0x0000000000047984 */ /* 0x0000680000000a00 */
[----:B------:R0:W2:Y:S04]  /*0530*/  LDS.64 R6, [R0+0x8] ;  /* 0x0000080000067984 */ /* 0x0000a80000000a00 */
[----:B------:R0:W3:Y:S04]  /*0540*/  LDS.64 R8, [R0+0x10] ;  /* 0x0000100000087984 */ /* 0x0000e80000000a00 */
[----:B------:R0:W4:Y:S04]  /*0550*/  LDS.64 R10, [R0+0x18] ;  /* 0x00001800000a7984 */ /* 0x0001280000000a00 */
[----:B------:R0:W0:Y:S04]  /*0560*/  LDS.64 R12, [R0+0x20] ;  /* 0x00002000000c7984 */ /* 0x0000280000000a00 */
[----:B------:R0:W0:Y:S04]  /*0570*/  LDS.64 R14, [R0+0x28] ;  /* 0x00002800000e7984 */ /* 0x0000280000000a00 */
[----:B------:R0:W0:Y:S04]  /*0580*/  LDS.64 R28, [R0+0x30] ;  /* 0x00003000001c7984 */ /* 0x0000280000000a00 */
[----:B------:R0:W0:Y:S04]  /*0590*/  LDS.64 R30, [R0+0x38] ;  /* 0x00003800001e7984 */ /* 0x0000280000000a00 */
[----:B------:R0:W0:Y:S04]  /*05a0*/  LDS.64 R32, [R0+0x40] ;  /* 0x0000400000207984 */ /* 0x0000280000000a00 */
[----:B------:R0:W0:Y:S04]  /*05b0*/  LDS.64 R34, [R0+0x48] ;  /* 0x0000480000227984 */ /* 0x0000280000000a00 */
[----:B------:R0:W0:Y:S01]  /*05c0*/  LDS.64 R36, [R0+0x50] ;  /* 0x0000500000247984 */ /* 0x0000220000000a00 */
[----:B------:R-:W-:Y:S06]  /*05d0*/  BAR.SYNC.DEFER_BLOCKING 0x0 ;  /* 0x0000000000007b1d */ /* 0x000fec0000010000 */
[----:B-1----:R-:W-:Y:S05]  /*05e0*/  @P0 BRA `(.L_x_2) ;  /* 0x00000004001c0947 */ /* 0x002fea0003800000 */
[----:B0-2---:R-:W-:Y:S02]  /*05f0*/  IADD3 R16, PT, PT, R6, R5, R4 ;  /* 0x0000000506107210 */ /* 0x005fe40007ffe004 */
[C---:B------:R-:W-:Y:S02]  /*0600*/  ISETP.NE.AND P1, PT, R47.reuse, 0x1f, PT ;  /* 0x0000001f2f00780c */ /* 0x040fe40003f25270 */
[----:B---3--:R-:W-:Y:S02]  /*0610*/  IADD3 R16, PT, PT, R8, R7, R16 ;  /* 0x0000000708107210 */ /* 0x008fe40007ffe010 */
[----:B------:R-:W-:Y:S02]  /*0620*/  ISETP.NE.AND P2, PT, R47, RZ, PT ;  /* 0x000000ff2f00720c */ /* 0x000fe40003f45270 */
[----:B----4-:R-:W-:-:S04]  /*0630*/  IADD3 R16, PT, PT, R10, R9, R16 ;  /* 0x000000090a107210 */ /* 0x010fc80007ffe010 */
[----:B------:R-:W-:-:S03]  /*0640*/  IADD3 R16, PT, PT, R12, R11, R16 ;  /* 0x0000000b0c107210 */ /* 0x000fc60007ffe010 */
[----:B------:R-:W-:Y:S02]  /*0650*/  @!P1 LEA R43, R40, UR4, 0x2 ;  /* 0x00000004282b9c11 */ /* 0x000fe4000f8e10ff */
[----:B------:R-:W-:-:S04]  /*0660*/  IADD3 R16, PT, PT, R14, R13, R16 ;  /* 0x0000000d0e107210 */ /* 0x000fc80007ffe010 */
[----:B------:R-:W-:-:S04]  /*0670*/  IADD3 R16, PT, PT, R28, R15, R16 ;  /* 0x0000000f1c107210 */ /* 0x000fc80007ffe010 */
[----:B------:R-:W-:-:S04]  /*0680*/  IADD3 R16, PT, PT, R30, R29, R16 ;  /* 0x0000001d1e107210 */ /* 0x000fc80007ffe010 */
[----:B------:R-:W-:-:S04]  /*0690*/  IADD3 R16, PT, PT, R32, R31, R16 ;  /* 0x0000001f20107210 */ /* 0x000fc80007ffe010 */
[----:B------:R-:W-:-:S04]  /*06a0*/  IADD3 R16, PT, PT, R34, R33, R16 ;  /* 0x0000002122107210 */ /* 0x000fc80007ffe010 */
[----:B------:R-:W-:-:S05]  /*06b0*/  IADD3 R16, PT, PT, R36, R35, R16 ;  /* 0x0000002324107210 */ /* 0x000fca0007ffe010 */
[----:B------:R-:W-:-:S05]  /*06c0*/  IMAD.IADD R37, R37, 0x1, R16 ;  /* 0x0000000125257824 */ /* 0x000fca00078e0210 */
[----:B------:R-:W0:Y:S02]  /*06d0*/  SHFL.UP P0, R16, R37, 0x1, RZ ;  /* 0x0420000025107989 */ /* 0x000e2400000000ff */
[----:B0-----:R-:W-:-:S05]  /*06e0*/  @P0 IMAD.IADD R16, R37, 0x1, R16 ;  /* 0x0000000125100824 */ /* 0x001fca00078e0210 */
[----:B------:R-:W0:Y:S02]  /*06f0*/  SHFL.UP P0, R21, R16, 0x2, RZ ;  /* 0x0440000010157989 */ /* 0x000e2400000000ff */
[----:B0-----:R-:W-:-:S05]  /*0700*/  @P0 IMAD.IADD R21, R16, 0x1, R21 ;  /* 0x0000000110150824 */ /* 0x001fca00078e0215 */
[----:B------:R-:W0:Y:S02]  /*0710*/  SHFL.UP P0, R24, R21, 0x4, RZ ;  /* 0x0480000015187989 */ /* 0x000e2400000000ff */
[----:B0-----:R-:W-:-:S05]  /*0720*/  @P0 IMAD.IADD R24, R21, 0x1, R24 ;  /* 0x0000000115180824 */ /* 0x001fca00078e0218 */
[----:B------:R-:W0:Y:S02]  /*0730*/  SHFL.UP P0, R41, R24, 0x8, RZ ;  /* 0x0500000018297989 */ /* 0x000e2400000000ff */
[----:B0-----:R-:W-:-:S05]  /*0740*/  @P0 IMAD.IADD R41, R24, 0x1, R41 ;  /* 0x0000000118290824 */ /* 0x001fca00078e0229 */
[----:B------:R-:W0:Y:S02]  /*0750*/  SHFL.UP P0, R38, R41, 0x10, RZ ;  /* 0x0600000029267989 */ /* 0x000e2400000000ff */
[----:B0-----:R-:W-:Y:S01]  /*0760*/  @P0 IMAD.IADD R38, R41, 0x1, R38 ;  /* 0x0000000129260824 */ /* 0x001fe200078e0226 */
[----:B------:R-:W-:-:S03]  /*0770*/  ISETP.NE.AND P0, PT, R40, 0x2, PT ;  /* 0x000000022800780c */ /* 0x000fc60003f05270 */
[----:B------:R-:W-:Y:S01]  /*0780*/  IMAD.IADD R37, R38, 0x1, -R37 ;  /* 0x0000000126257824 */ /* 0x000fe200078e0a25 */
[----:B------:R-:W-:Y:S01]  /*0790*/  @!P1 STS [R43+0x10], R38 ;  /* 0x000010262b009388 */ /* 0x000fe20000000800 */
[----:B------:R-:W-:Y:S01]  /*07a0*/  BAR.SYNC.DEFER_BLOCKING 0x0 ;  /* 0x0000000000007b1d */ /* 0x000fe20000010000 */
[----:B------:R-:W-:Y:S02]  /*07b0*/  ISETP.NE.AND P1, PT, R40, 0x9, PT ;  /* 0x000000092800780c */ /* 0x000fe40003f25270 */
[----:B------:R-:W-:-:S03]  /*07c0*/  SEL R37, R37, RZ, P2 ;  /* 0x000000ff25257207 */ /* 0x000fc60001000000 */
[----:B------:R-:W0:Y:S04]  /*07d0*/  LDS.128 R16, [UR4+0x10] ;  /* 0x00001004ff107984 */ /* 0x000e280008000c00 */
[----:B------:R-:W1:Y:S04]  /*07e0*/  LDS.128 R20, [UR4+0x20] ;  /* 0x00002004ff147984 */ /* 0x000e680008000c00 */
[----:B------:R-:W2:Y:S01]  /*07f0*/  LDS.128 R24, [UR4+0x30] ;  /* 0x00003004ff187984 */ /* 0x000ea20008000c00 */
[----:B0-----:R-:W-:-:S04]  /*0800*/  IMAD.IADD R17, R16, 0x1, R17 ;  /* 0x0000000110117824 */ /* 0x001fc800078e0211 */
[----:B------:R-:W-:Y:S01]  /*0810*/  IMAD.IADD R18, R18, 0x1, R17 ;  /* 0x0000000112127824 */ /* 0x000fe200078e0211 */
[----:B------:R-:W-:Y:S02]  /*0820*/  SEL R16, R17, R16, !P0 ;  /* 0x0000001011107207 */ /* 0x000fe40004000000 */
[----:B------:R-:W-:Y:S01]  /*0830*/  ISETP.NE.AND P0, PT, R40, 0x3, PT ;  /* 0x000000032800780c */ /* 0x000fe20003f05270 */
[----:B------:R-:W-:-:S03]  /*0840*/  IMAD.IADD R19, R19, 0x1, R18 ;  /* 0x0000000113137824 */ /* 0x000fc600078e0212 */
[----:B------:R-:W-:Y:S01]  /*0850*/  SEL R16, R18, R16, !P0 ;  /* 0x0000001012107207 */ /* 0x000fe20004000000 */
[----:B-1----:R-:W-:Y:S01]  /*0860*/  IMAD.IADD R20, R19, 0x1, R20 ;  /* 0x0000000113147824 */ /* 0x002fe200078e0214 */
[----:B------:R-:W-:-:S03]  /*0870*/  ISETP.NE.AND P0, PT, R40, 0x4, PT ;  /* 0x000000042800780c */ /* 0x000fc60003f05270 */
[----:B------:R-:W-:Y:S01]  /*0880*/  IMAD.IADD R21, R21, 0x1, R20 ;  /* 0x0000000115157824 */ /* 0x000fe200078e0214 */
[----:B------:R-:W-:Y:S02]  /*0890*/  SEL R16, R19, R16, !P0 ;  /* 0x0000001013107207 */ /* 0x000fe40004000000 */
[----:B------:R-:W-:Y:S01]  /*08a0*/  ISETP.NE.AND P0, PT, R40, 0x5, PT ;  /* 0x000000052800780c */ /* 0x000fe20003f05270 */
[----:B------:R-:W-:-:S03]  /*08b0*/  IMAD.IADD R22, R22, 0x1, R21 ;  /* 0x0000000116167824 */ /* 0x000fc600078e0215 */
[----:B------:R-:W-:Y:S01]  /*08c0*/  SEL R16, R20, R16, !P0 ;  /* 0x0000001014107207 */ /* 0x000fe20004000000 */
[----:B------:R-:W-:Y:S01]  /*08d0*/  IMAD.IADD R23, R23, 0x1, R22 ;  /* 0x0000000117177824 */ /* 0x000fe200078e0216 */
[----:B------:R-:W-:-:S03]  /*08e0*/  ISETP.NE.AND P0, PT, R40, 0x6, PT ;  /* 0x000000062800780c */ /* 0x000fc60003f05270 */
[----:B--2---:R-:W-:Y:S01]  /*08f0*/  IMAD.IADD R24, R23, 0x1, R24 ;  /* 0x0000000117187824 */ /* 0x004fe200078e0218 */
[----:B------:R-:W-:Y:S02]  /*0900*/  SEL R16, R21, R16, !P0 ;  /* 0x0000001015107207 */ /* 0x000fe40004000000 */
[----:B------:R-:W-:Y:S01]  /*0910*/  ISETP.NE.AND P0, PT, R40, 0x7, PT ;  /* 0x000000072800780c */ /* 0x000fe20003f05270 */
[----:B------:R-:W-:-:S03]  /*0920*/  IMAD.IADD R25, R25, 0x1, R24 ;  /* 0x0000000119197824 */ /* 0x000fc600078e0218 */
[----:B------:R-:W-:Y:S01]  /*0930*/  SEL R16, R22, R16, !P0 ;  /* 0x0000001016107207 */ /* 0x000fe20004000000 */
[----:B------:R-:W-:Y:S01]  /*0940*/  IMAD.IADD R26, R26, 0x1, R25 ;  /* 0x000000011a1a7824 */ /* 0x000fe200078e0219 */
[----:B------:R-:W-:-:S04]  /*0950*/  ISETP.NE.AND P0, PT, R40, 0x8, PT ;  /* 0x000000082800780c */ /* 0x000fc80003f05270 */
[----:B------:R-:W-:Y:S02]  /*0960*/  SEL R16, R23, R16, !P0 ;  /* 0x0000001017107207 */ /* 0x000fe40004000000 */
[----:B------:R-:W-:Y:S02]  /*0970*/  ISETP.NE.AND P0, PT, R40, 0xa, PT ;  /* 0x0000000a2800780c */ /* 0x000fe40003f05270 */
[----:B------:R-:W-:Y:S02]  /*0980*/  SEL R16, R24, R16, !P1 ;  /* 0x0000001018107207 */ /* 0x000fe40004800000 */
[----:B------:R-:W-:Y:S02]  /*0990*/  ISETP.NE.AND P1, PT, R40, 0xb, PT ;  /* 0x0000000b2800780c */ /* 0x000fe40003f25270 */
[----:B------:R-:W-:Y:S02]  /*09a0*/  SEL R16, R25, R16, !P0 ;  /* 0x0000001019107207 */ /* 0x000fe40004000000 */
[----:B------:R-:W-:-:S02]  /*09b0*/  ISETP.GE.U32.AND P0, PT, R49, 0x20, PT ;  /* 0x000000203100780c */ /* 0x000fc40003f06070 */
[----:B------:R-:W-:Y:S02]  /*09c0*/  SEL R16, R26, R16, !P1 ;  /* 0x000000101a107207 */ /* 0x000fe40004800000 */
[----:B------:R-:W-:Y:S02]  /*09d0*/  ISETP.NE.AND P1, PT, R49, RZ, PT ;  /* 0x000000ff3100720c */ /* 0x000fe40003f25270 */
[----:B------:R-:W-:Y:S02]  /*09e0*/  SEL R16, R16, RZ, P0 ;  /* 0x000000ff10107207 */ /* 0x000fe40000000000 */
[--C-:B-----5:R-:W-:Y:S02]  /*09f0*/  IADD3 R27, PT, PT, R26, R27, R39.reuse ;  /* 0x0000001b1a1b7210 */ /* 0x120fe40007ffe027 */
[----:B------:R-:W-:-:S07]  /*0a00*/  IADD3 R16, PT, PT, R16, R37, R39 ;  /* 0x0000002510107210 */ /* 0x000fce0007ffe027 */
[----:B------:R-:W-:Y:S05]  /*0a10*/  @P1 BRA `(.L_x_3) ;  /* 0x0000000c00f01947 */ /* 0x000fea0003800000 */
[----:B------:R-:W0:Y:S01]  /*0a20*/  LDC.64 R18, c[0x0][0x390] ;  /* 0x0000e400ff127b82 */ /* 0x000e220000000a00 */
[----:B------:R-:W-:-:S05]  /*0a30*/  IMAD.MOV.U32 R26, RZ, RZ, 0x65 ;  /* 0x00000065ff1a7424 */ /* 0x000fca00078e00ff */
[----:B0-----:R0:W-:Y:S01]  /*0a40*/  ST.E.64.STRONG.GPU desc[UR8][R18.64+0x100], R26 ;  /* 0x0001001a12007985 */ /* 0x0011e2000c10fb08 */
[----:B------:R-:W-:Y:S05]  /*0a50*/  BRA `(.L_x_3) ;  /* 0x0000000c00e07947 */ /* 0x000fea0003800000 */
.L_x_2:
        /* <DEDUP_REMOVED lines=20> */
[----:B-----5:R-:W0:Y:S02]  /*0ba0*/  SHFL.UP P0, R39, R24, 0x8, RZ ;  /* 0x0500000018277989 */ /* 0x020e2400000000ff */
[----:B0-----:R-:W-:-:S05]  /*0bb0*/  @P0 IMAD.IADD R39, R24, 0x1, R39 ;  /* 0x0000000118270824 */ /* 0x001fca00078e0227 */
[----:B------:R-:W0:Y:S02]  /*0bc0*/  SHFL.UP P0, R42, R39, 0x10, RZ ;  /* 0x06000000272a7989 */ /* 0x000e2400000000ff */
[----:B0-----:R-:W-:Y:S01]  /*0bd0*/  @P0 IMAD.IADD R42, R39, 0x1, R42 ;  /* 0x00000001272a0824 */ /* 0x001fe200078e022a */
[----:B------:R-:W-:-:S03]  /*0be0*/  ISETP.NE.AND P0, PT, R40, 0x2, PT ;  /* 0x000000022800780c */ /* 0x000fc60003f05270 */
[----:B------:R-:W-:Y:S01]  /*0bf0*/  IMAD.IADD R37, R42, 0x1, -R37 ;  /* 0x000000012a257824 */ /* 0x000fe200078e0a25 */
[----:B------:R-:W-:Y:S01]  /*0c00*/  @!P1 STS [R41+0x10], R42 ;  /* 0x0000102a29009388 */ /* 0x000fe20000000800 */
[----:B------:R-:W-:Y:S01]  /*0c10*/  BAR.SYNC.DEFER_BLOCKING 0x0 ;  /* 0x0000000000007b1d */ /* 0x000fe20000010000 */
[----:B------:R-:W-:-:S05]  /*0c20*/  ISETP.NE.AND P1, PT, R40, 0x9, PT ;  /* 0x000000092800780c */ /* 0x000fca0003f25270 */
[----:B------:R-:W0:Y:S04]  /*0c30*/  LDS.128 R16, [UR4+0x10] ;  /* 0x00001004ff107984 */ /* 0x000e280008000c00 */
[----:B------:R-:W1:Y:S04]  /*0c40*/  LDS.128 R20, [UR4+0x20] ;  /* 0x00002004ff147984 */ /* 0x000e680008000c00 */
[----:B------:R-:W2:Y:S01]  /*0c50*/  LDS.128 R24, [UR4+0x30] ;  /* 0x00003004ff187984 */ /* 0x000ea20008000c00 */
[----:B0-----:R-:W-:-:S04]  /*0c60*/  IMAD.IADD R17, R16, 0x1, R17 ;  /* 0x0000000110117824 */ /* 0x001fc800078e0211 */
[----:B------:R-:W-:Y:S01]  /*0c70*/  IMAD.IADD R18, R18, 0x1, R17 ;  /* 0x0000000112127824 */ /* 0x000fe200078e0211 */
[----:B------:R-:W-:Y:S02]  /*0c80*/  SEL R16, R17, R16, !P0 ;  /* 0x0000001011107207 */ /* 0x000fe40004000000 */
[----:B------:R-:W-:Y:S01]  /*0c90*/  ISETP.NE.AND P0, PT, R40, 0x3, PT ;  /* 0x000000032800780c */ /* 0x000fe20003f05270 */
[----:B------:R-:W-:Y:S01]  /*0ca0*/  IMAD.IADD R19, R19, 0x1, R18 ;  /* 0x0000000113137824 */ /* 0x000fe200078e0212 */
[----:B------:R-:W-:Y:S02]  /*0cb0*/  SEL R17, R37, RZ, P2 ;  /* 0x000000ff25117207 */ /* 0x000fe40001000000 */
        /* <DEDUP_REMOVED lines=16> */
[----:B------:R-:W-:-:S03]  /*0dc0*/  ISETP.NE.AND P0, PT, R40, 0x8, PT ;  /* 0x000000082800780c */ /* 0x000fc60003f05270 */
[----:B------:R-:W-:Y:S01]  /*0dd0*/  IMAD.IADD R27, R27, 0x1, R26 ;  /* 0x000000011b1b7824 */ /* 0x000fe200078e021a */
[----:B------:R-:W-:Y:S02]  /*0de0*/  SEL R16, R23, R16, !P0 ;  /* 0x0000001017107207 */ /* 0x000fe40004000000 */
[----:B------:R-:W-:Y:S02]  /*0df0*/  ISETP.NE.AND P0, PT, R40, 0xa, PT ;  /* 0x0000000a2800780c */ /* 0x000fe40003f05270 */
[----:B------:R-:W-:Y:S02]  /*0e00*/  SEL R16, R24, R16, !P1 ;  /* 0x0000001018107207 */ /* 0x000fe40004800000 */
[----:B------:R-:W-:Y:S02]  /*0e10*/  ISETP.NE.AND P1, PT, R40, 0xb, PT ;  /* 0x0000000b2800780c */ /* 0x000fe40003f25270 */
[----:B------:R-:W-:Y:S02]  /*0e20*/  SEL R16, R25, R16, !P0 ;  /* 0x0000001019107207 */ /* 0x000fe40004000000 */
[----:B------:R-:W-:-:S02]  /*0e30*/  ISETP.GT.U32.AND P0, PT, R49, 0x1f, PT ;  /* 0x0000001f3100780c */ /* 0x000fc40003f04070 */
[----:B------:R-:W-:Y:S02]  /*0e40*/  SEL R16, R26, R16, !P1 ;  /* 0x000000101a107207 */ /* 0x000fe40004800000 */
[----:B------:R-:W-:-:S03]  /*0e50*/  ISETP.GE.U32.AND P1, PT, R49, 0x20, PT ;  /* 0x000000203100780c */ /* 0x000fc60003f26070 */
[----:B------:R-:W-:-:S05]  /*0e60*/  IMAD.IADD R16, R16, 0x1, R17 ;  /* 0x0000000110107824 */ /* 0x000fca00078e0211 */
[----:B------:R-:W-:Y:S01]  /*0e70*/  SEL R46, R37, R16, !P1 ;  /* 0x00000010252e7207 */ /* 0x000fe20004800000 */
[----:B------:R-:W-:Y:S06]  /*0e80*/  @P0 BRA `(.L_x_4) ;  /* 0x0000000800b00947 */ /* 0x000fec0003800000 */
[----:B------:R-:W0:Y:S01]  /*0e90*/  LDC.64 R16, c[0x0][0x390] ;  /* 0x0000e400ff107b82 */ /* 0x000e220000000a00 */
[----:B------:R-:W-:Y:S02]  /*0ea0*/  ISETP.NE.AND P1, PT, R49, RZ, PT ;  /* 0x000000ff3100720c */ /* 0x000fe40003f25270 */
[----:B------:R-:W-:-:S05]  /*0eb0*/  LOP3.LUT R21, RZ, R49, RZ, 0x33, !PT ;  /* 0x00000031ff157212 */ /* 0x000fca00078e33ff */
[----:B------:R-:W-:-:S06]  /*0ec0*/  IMAD.IADD R21, R38, 0x1, R21 ;  /* 0x0000000126157824 */ /* 0x000fcc00078e0215 */
[----:B------:R-:W-:Y:S01]  /*0ed0*/  @!P1 IMAD.MOV.U32 R26, RZ, RZ, 0x64 ;  /* 0x00000064ff1a9424 */ /* 0x000fe200078e00ff */
[----:B------:R1:W-:Y:S01]  /*0ee0*/  @!P1 STS [UR4+0xc], R27 ;  /* 0x00000c1bff009988 */ /* 0x0003e20008000804 */
[----:B0-----:R-:W-:-:S04]  /*0ef0*/  IMAD.WIDE R24, R38, 0x8, R16 ;  /* 0x0000000826187825 */ /* 0x001fc800078e0210 */
[----:B------:R-:W-:Y:S01]  /*0f00*/  IMAD.WIDE R16, R21, 0x8, R16 ;  /* 0x0000000815107825 */ /* 0x000fe200078e0210 */
[----:B------:R1:W-:Y:S01]  /*0f10*/  @!P1 ST.E.64.STRONG.GPU desc[UR8][R24.64+0x100], R26 ;  /* 0x0001001a18009985 */ /* 0x0003e2000c10fb08 */
[----:B------:R-:W-:Y:S05]  /*0f20*/  NANOSLEEP 0x33e ;  /* 0x0000033e0000795d */ /* 0x000fea0003800000 */
[----:B------:R-:W2:Y:S01]  /*0f30*/  LD.E.64.STRONG.GPU R40, desc[UR8][R16.64+0x100] ;  /* 0x0001000810287980 */ /* 0x000ea2000c10fb00 */
[----:B------:R-:W-:Y:S01]  /*0f40*/  UMOV UR5, 0xffffffff ;  /* 0xffffffff00057882 */ /* 0x000fe20000000000 */
[----:B--2---:R-:W-:Y:S02]  /*0f50*/  ISETP.NE.AND P0, PT, R40, 0x63, PT ;  /* 0x000000632800780c */ /* 0x004fe40003f05270 */
[----:B-1----:R-:W-:Y:S11]  /*0f60*/  BRA.DIV UR5, `(.L_x_5) ;  /* 0x00000036053c7947 */ /* 0x002ff6000b800000 */
[----:B------:R-:W-:-:S13]  /*0f70*/  VOTE.ANY P0, !P0 ;  /* 0x0000000000ff7806 */ /* 0x000fda0004000100 */
.L_x_34:
[----:B------:R-:W-:Y:S05]  /*0f80*/  @!P0 BRA `(.L_x_6) ;  /* 0x0000000000748947 */ /* 0x000fea0003800000 */
[----:B------:R-:W-:-:S07]  /*0f90*/  IMAD.MOV.U32 R20, RZ, RZ, 0x3b8 ;  /* 0x000003b8ff147424 */ /* 0x000fce00078e00ff */
.L_x_8:
[----:B------:R-:W-:Y:S02]  /*0fa0*/  VIADD R23, R20, 0x1 ;  /* 0x0000000114177836 */ /* 0x000fe40000000000 */
[----:B------:R-:W-:Y:S02]  /*0fb0*/  IMAD R38, R38, 0x41a7, RZ ;  /* 0x000041a726267824 */ /* 0x000fe400078e02ff */
[----:B------:R-:W0:Y:S01]  /*0fc0*/  I2F.U32.RP R22, R23 ;  /* 0x0000001700167306 */ /* 0x000e220000209000 */
[----:B------:R-:W-:Y:S01]  /*0fd0*/  IMAD.MOV R37, RZ, RZ, -R23 ;  /* 0x000000ffff257224 */ /* 0x000fe200078e0a17 */
[----:B------:R-:W-:Y:S02]  /*0fe0*/  ISETP.NE.U32.AND P2, PT, R23, RZ, PT ;  /* 0x000000ff1700720c */ /* 0x000fe40003f45070 */
[----:B------:R-:W-:-:S04]  /*0ff0*/  LOP3.LUT R38, R38, 0x7fffffff, RZ, 0xc0, !PT ;  /* 0x7fffffff26267812 */ /* 0x000fc800078ec0ff */
[----:B0-----:R-:W0:Y:S02]  /*1000*/  MUFU.RCP R22, R22 ;  /* 0x0000001600167308 */ /* 0x001e240000001000 */
[----:B0-----:R-:W-:-:S06]  /*1010*/  VIADD R18, R22, 0xffffffe ;  /* 0x0ffffffe16127836 */ /* 0x001fcc0000000000 */
[----:B------:R0:W1:Y:S02]  /*1020*/  F2I.FTZ.U32.TRUNC.NTZ R19, R18 ;  /* 0x0000001200137305 */ /* 0x000064000021f000 */
[----:B0-----:R-:W-:Y:S02]  /*1030*/  IMAD.MOV.U32 R18, RZ, RZ, RZ ;  /* 0x000000ffff127224 */ /* 0x001fe400078e00ff */
[----:B-1----:R-:W-:-:S04]  /*1040*/  IMAD R37, R37, R19, RZ ;  /* 0x0000001325257224 */ /* 0x002fc800078e02ff */
[----:B------:R-:W-:-:S06]  /*1050*/  IMAD.HI.U32 R19, R19, R37, R18 ;  /* 0x0000002513137227 */ /* 0x000fcc00078e0012 */
[----:B------:R-:W-:-:S04]  /*1060*/  IMAD.HI.U32 R19, R19, R38, RZ ;  /* 0x0000002613137227 */ /* 0x000fc800078e00ff */
[----:B------:R-:W-:-:S04]  /*1070*/  IMAD.MOV R19, RZ, RZ, -R19 ;  /* 0x000000ffff137224 */ /* 0x000fc800078e0a13 */
[----:B------:R-:W-:-:S05]  /*1080*/  IMAD R22, R23, R19, R38 ;  /* 0x0000001317167224 */ /* 0x000fca00078e0226 */
[----:B------:R-:W-:-:S13]  /*1090*/  ISETP.GE.U32.AND P0, PT, R22, R23, PT ;  /* 0x000000171600720c */ /* 0x000fda0003f06070 */
[----:B------:R-:W-:-:S05]  /*10a0*/  @P0 IMAD.IADD R22, R22, 0x1, -R23 ;  /* 0x0000000116160824 */ /* 0x000fca00078e0a17 */
[----:B------:R-:W-:-:S13]  /*10b0*/  ISETP.GE.U32.AND P0, PT, R22, R23, PT ;  /* 0x000000171600720c */ /* 0x000fda0003f06070 */
[----:B------:R-:W-:Y:S01]  /*10c0*/  @P0 IMAD.IADD R22, R22, 0x1, -R23 ;  /* 0x0000000116160824 */ /* 0x000fe200078e0a17 */
[----:B------:R-:W-:-:S04]  /*10d0*/  @!P2 LOP3.LUT R22, RZ, R23, RZ, 0x33, !PT ;  /* 0x00000017ff16a212 */ /* 0x000fc800078e33ff */
[----:B------:R-:W-:Y:S05]  /*10e0*/  NANOSLEEP R22 ;  /* 0x000000160000735d */ /* 0x000fea0003800000 */
[----:B------:R-:W2:Y:S01]  /*10f0*/  LD.E.64.STRONG.GPU R40, desc[UR8][R16.64+0x100] ;  /* 0x0001000810287980 */ /* 0x000ea2000c10fb00 */
[----:B------:R-:W-:Y:S01]  /*1100*/  UMOV UR5, 0xffffffff ;  /* 0xffffffff00057882 */ /* 0x000fe20000000000 */
[----:B------:R-:W-:Y:S02]  /*1110*/  SHF.R.U32.HI R20, RZ, 0x1, R20 ;  /* 0x00000001ff147819 */ /* 0x000fe40000011614 */
[----:B--2---:R-:W-:Y:S01]  /*1120*/  ISETP.NE.AND P0, PT, R40, 0x63, PT ;  /* 0x000000632800780c */ /* 0x004fe20003f05270 */
[----:B------:R-:W-:-:S12]  /*1130*/  BRA.DIV UR5, `(.L_x_7) ;  /* 0x0000003205e87947 */ /* 0x000fd8000b800000 */
[----:B------:R-:W-:-:S13]  /*1140*/  VOTE.ANY P0, !P0 ;  /* 0x0000000000ff7806 */ /* 0x000fda0004000100 */
.L_x_37:
[----:B------:R-:W-:Y:S05]  /*1150*/  @P0 BRA `(.L_x_8) ;  /* 0xfffffffc00900947 */ /* 0x000fea000383ffff */
.L_x_6:
[----:B------:R-:W-:Y:S01]  /*1160*/  UMOV UR5, 0xffffffff ;  /* 0xffffffff00057882 */ /* 0x000fe20000000000 */
[----:B------:R-:W-:Y:S02]  /*1170*/  ISETP.NE.AND P0, PT, R40, 0x65, PT ;  /* 0x000000652800780c */ /* 0x000fe40003f05270 */
[----:B------:R-:W-:Y:S11]  /*1180*/  BRA.DIV UR5, `(.L_x_9) ;  /* 0x0000003205f47947 */ /* 0x000ff6000b800000 */
[----:B------:R-:W0:Y:S01]  /*1190*/  S2R R48, SR_GEMASK ;  /* 0x0000000000307919 */ /* 0x000e220000003c00 */
[----:B------:R-:W-:Y:S01]  /*11a0*/  VOTE.ANY R19, PT, !P0 ;  /* 0x0000000000137806 */ /* 0x000fe200040e0100 */
[C---:B------:R-:W-:Y:S01]  /*11b0*/  VIADD R22, R47.reuse, 0x2 ;  /* 0x000000022f167836 */ /* 0x040fe20000000000 */
[----:B------:R-:W1:Y:S01]  /*11c0*/  LDC.64 R42, c[0x0][0x390] ;  /* 0x0000e400ff2a7b82 */ /* 0x000e620000000a00 */
[C---:B------:R-:W-:Y:S02]  /*11d0*/  VIADD R23, R47.reuse, 0x4 ;  /* 0x000000042f177836 */ /* 0x040fe40000000000 */
[----:B------:R-:W-:Y:S01]  /*11e0*/  VIADD R26, R47, 0x8 ;  /* 0x000000082f1a7836 */ /* 0x000fe20000000000 */
[----:B-1----:R-:W-:Y:S02]  /*11f0*/  IADD3 R42, P3, PT, R42, 0x100, RZ ;  /* 0x000001002a2a7810 */ /* 0x002fe40007f7e0ff */
[----:B0-----:R-:W-:-:S03]  /*1200*/  LOP3.LUT R19, R19, 0x80000000, R48, 0xec, !PT ;  /* 0x8000000013137812 */ /* 0x001fc600078eec30 */
[----:B------:R-:W-:Y:S02]  /*1210*/  IMAD.X R43, RZ, RZ, R43, P3 ;  /* 0x000000ffff2b7224 */ /* 0x000fe400018e062b */
[----:B------:R-:W-:-:S05]  /*1220*/  VIADD R16, R19, 0xffffffff ;  /* 0xffffffff13107836 */ /* 0x000fca0000000000 */
[----:B------:R-:W-:-:S06]  /*1230*/  LOP3.LUT R16, R19, R16, RZ, 0xc, !PT ;  /* 0x0000001013107212 */ /* 0x000fcc00078e0cff */
[----:B------:R-:W0:Y:S02]  /*1240*/  POPC R16, R16 ;  /* 0x0000001000107309 */ /* 0x000e240000000000 */
[----:B0-----:R-:W0:Y:S01]  /*1250*/  SHFL.DOWN PT, R20, R41, 0x1, R16 ;  /* 0x0820000029147989 */ /* 0x001e2200000e0010 */
[----:B------:R-:W-:-:S04]  /*1260*/  ISETP.GE.AND P0, PT, R47, R16, PT ;  /* 0x000000102f00720c */ /* 0x000fc80003f06270 */
[----:B0-----:R-:W-:Y:S02]  /*1270*/  SEL R20, R20, RZ, !P0 ;  /* 0x000000ff14147207 */ /* 0x001fe40004000000 */
[----:B------:R-:W-:-:S03]  /*1280*/  ISETP.GT.AND P0, PT, R22, R16, PT ;  /* 0x000000101600720c */ /* 0x000fc60003f04270 */
[----:B------:R-:W-:-:S05]  /*1290*/  IMAD.IADD R37, R20, 0x1, R41 ;  /* 0x0000000114257824 */ /* 0x000fca00078e0229 */
[----:B------:R-:W0:Y:S02]  /*12a0*/  SHFL.DOWN PT, R20, R37, 0x2, R16 ;  /* 0x0840000025147989 */ /* 0x000e2400000e0010 */
[----:B0-----:R-:W-:Y:S02]  /*12b0*/  SEL R20, R20, RZ, !P0 ;  /* 0x000000ff14147207 */ /* 0x001fe40004000000 */
[----:B------:R-:W-:-:S03]  /*12c0*/  ISETP.GT.AND P0, PT, R23, R16, PT ;  /* 0x000000101700720c */ /* 0x000fc60003f04270 */
[----:B------:R-:W-:Y:S02]  /*12d0*/  IMAD.IADD R39, R37, 0x1, R20 ;  /* 0x0000000125277824 */ /* 0x000fe400078e0214 */
[----:B------:R-:W-:-:S03]  /*12e0*/  VIADD R37, R47, 0x10 ;  /* 0x000000102f257836 */ /* 0x000fc60000000000 */
[----:B------:R-:W0:Y:S02]  /*12f0*/  SHFL.DOWN PT, R20, R39, 0x4, R16 ;  /* 0x0880000027147989 */ /* 0x000e2400000e0010 */
[-C--:B------:R-:W-:Y:S02]  /*1300*/  ISETP.GT.AND P2, PT, R37, R16.reuse, PT ;  /* 0x000000102500720c */ /* 0x080fe40003f44270 */
[----:B0-----:R-:W-:Y:S02]  /*1310*/  SEL R20, R20, RZ, !P0 ;  /* 0x000000ff14147207 */ /* 0x001fe40004000000 */
[----:B------:R-:W-:-:S03]  /*1320*/  ISETP.GT.AND P0, PT, R26, R16, PT ;  /* 0x000000101a00720c */ /* 0x000fc60003f04270 */
[----:B------:R-:W-:-:S05]  /*1330*/  IMAD.IADD R51, R39, 0x1, R20 ;  /* 0x0000000127337824 */ /* 0x000fca00078e0214 */
[----:B------:R-:W0:Y:S02]  /*1340*/  SHFL.DOWN PT, R20, R51, 0x8, R16 ;  /* 0x0900000033147989 */ /* 0x000e2400000e0010 */
[----:B0-----:R-:W-:Y:S02]  /*1350*/  SEL R20, R20, RZ, !P0 ;  /* 0x000000ff14147207 */ /* 0x001fe40004000000 */
[----:B------:R-:W-:-:S03]  /*1360*/  ISETP.NE.AND P0, PT, R40, 0x65, PT ;  /* 0x000000652800780c */ /* 0x000fc60003f05270 */
[----:B------:R-:W-:-:S05]  /*1370*/  IMAD.IADD R41, R51, 0x1, R20 ;  /* 0x0000000133297824 */ /* 0x000fca00078e0214 */
[----:B------:R-:W0:Y:S05]  /*1380*/  SHFL.DOWN PT, R20, R41, 0x10, R16 ;  /* 0x0a00000029147989 */ /* 0x000e2a00000e0010 */
[----:B------:R-:W-:Y:S02]  /*1390*/  VOTE.ALL P0, P0 ;  /* 0x0000000000ff7806 */ /* 0x000fe40000000000 */
[----:B0-----:R-:W-:-:S05]  /*13a0*/  SEL R20, R20, RZ, !P2 ;  /* 0x000000ff14147207 */ /* 0x001fca0005000000 */
[----:B------:R-:W-:-:S07]  /*13b0*/  IMAD.IADD R39, R41, 0x1, R20 ;  /* 0x0000000129277824 */ /* 0x000fce00078e0214 */
.L_x_46:
[----:B------:R-:W-:Y:S05]  /*13c0*/  @!P0 BRA `(.L_x_10) ;  /* 0x0000000400248947 */ /* 0x000fea0003800000 */
[----:B------:R-:W-:-:S07]  /*13d0*/  IMAD.MOV.U32 R44, RZ, RZ, 0x3b8 ;  /* 0x000003b8ff2c7424 */ /* 0x000fce00078e00ff */
.L_x_16:
[----:B------:R-:W-:Y:S02]  /*13e0*/  IMAD.MOV.U32 R16, RZ, RZ, R42 ;  /* 0x000000ffff107224 */ /* 0x000fe400078e002a */
[----:B------:R-:W-:Y:S02]  /*13f0*/  IMAD.MOV.U32 R17, RZ, RZ, R43 ;  /* 0x000000ffff117224 */ /* 0x000fe400078e002b */
[----:B------:R-:W-:-:S05]  /*1400*/  IMAD.WIDE R16, R21, 0x8, R16 ;  /* 0x0000000815107825 */ /* 0x000fca00078e0210 */
[----:B------:R-:W2:Y:S01]  /*1410*/  LD.E.64.STRONG.GPU R40, desc[UR8][R16.64+-0x100] ;  /* 0xffff000810287980 */ /* 0x000ea2000c10fb00 */
[----:B------:R-:W-:Y:S05]  /*1420*/  YIELD ;  /* 0x0000000000007946 */ /* 0x000fea0003800000 */
[----:B------:R-:W-:Y:S01]  /*1430*/  UMOV UR5, 0xffffffff ;  /* 0xffffffff00057882 */ /* 0x000fe20000000000 */
[----:B------:R-:W-:Y:S02]  /*1440*/  SHF.R.U32.HI R44, RZ, 0x1, R44 ;  /* 0x00000001ff2c7819 */ /* 0x000fe4000001162c */
[----:B--2---:R-:W-:Y:S01]  /*1450*/  ISETP.NE.AND P0, PT, R40, 0x63, PT ;  /* 0x000000632800780c */ /* 0x004fe20003f05270 */
[----:B------:R-:W-:-:S12]  /*1460*/  BRA.DIV UR5, `(.L_x_11) ;  /* 0x0000003605407947 */ /* 0x000fd8000b800000 */
[----:B------:R-:W-:-:S13]  /*1470*/  VOTE.ANY P0, !P0 ;  /* 0x0000000000ff7806 */ /* 0x000fda0004000100 */
.L_x_49:
[----:B------:R-:W-:Y:S05]  /*1480*/  @!P0 BRA `(.L_x_12) ;  /* 0x0000000000748947 */ /* 0x000fea0003800000 */
[----:B------:R-:W-:-:S07]  /*1490*/  IMAD.MOV.U32 R20, RZ, RZ, R44 ;  /* 0x000000ffff147224 */ /* 0x000fce00078e002c */
.L_x_14:
        /* <DEDUP_REMOVED lines=27> */
.L_x_52:
[----:B------:R-:W-:Y:S05]  /*1650*/  @P0 BRA `(.L_x_14) ;  /* 0xfffffffc00900947 */ /* 0x000fea000383ffff */
.L_x_12:
[----:B------:R-:W-:Y:S01]  /*1660*/  UMOV UR5, 0xffffffff ;  /* 0xffffffff00057882 */ /* 0x000fe20000000000 */
[----:B------:R-:W-:Y:S02]  /*1670*/  ISETP.NE.AND P0, PT, R40, 0x65, PT ;  /* 0x000000652800780c */ /* 0x000fe40003f05270 */
[----:B------:R-:W-:Y:S11]  /*1680*/  BRA.DIV UR5, `(.L_x_15) ;  /* 0x0000003205f87947 */ /* 0x000ff6000b800000 */
[----:B------:R-:W-:Y:S01]  /*1690*/  VOTE.ANY R19, PT, !P0 ;  /* 0x0000000000137806 */ /* 0x000fe200040e0100 */
[----:B------:R-:W-:-:S03]  /*16a0*/  VIADD R21, R21, 0xffffffe0 ;  /* 0xffffffe015157836 */ /* 0x000fc60000000000 */
[----:B------:R-:W-:-:S05]  /*16b0*/  LOP3.LUT R19, R19, 0x80000000, R48, 0xec, !PT ;  /* 0x8000000013137812 */ /* 0x000fca00078eec30 */
[----:B------:R-:W-:-:S05]  /*16c0*/  VIADD R16, R19, 0xffffffff ;  /* 0xffffffff13107836 */ /* 0x000fca0000000000 */
[----:B------:R-:W-:-:S06]  /*16d0*/  LOP3.LUT R16, R19, R16, RZ, 0xc, !PT ;  /* 0x0000001013107212 */ /* 0x000fcc00078e0cff */
[----:B------:R-:W0:Y:S02]  /*16e0*/  POPC R16, R16 ;  /* 0x0000001000107309 */ /* 0x000e240000000000 */
[----:B0-----:R-:W0:Y:S01]  /*16f0*/  SHFL.DOWN PT, R20, R41, 0x1, R16 ;  /* 0x0820000029147989 */ /* 0x001e2200000e0010 */
[-C--:B------:R-:W-:Y:S02]  /*1700*/  ISETP.GE.AND P0, PT, R47, R16.reuse, PT ;  /* 0x000000102f00720c */ /* 0x080fe40003f06270 */
[-C--:B------:R-:W-:Y:S02]  /*1710*/  ISETP.GT.AND P2, PT, R37, R16.reuse, PT ;  /* 0x000000102500720c */ /* 0x080fe40003f44270 */
[----:B0-----:R-:W-:Y:S02]  /*1720*/  SEL R20, R20, RZ, !P0 ;  /* 0x000000ff14147207 */ /* 0x001fe40004000000 */
[----:B------:R-:W-:-:S03]  /*1730*/  ISETP.GT.AND P0, PT, R22, R16, PT ;  /* 0x000000101600720c */ /* 0x000fc60003f04270 */
[----:B------:R-:W-:-:S05]  /*1740*/  IMAD.IADD R51, R20, 0x1, R41 ;  /* 0x0000000114337824 */ /* 0x000fca00078e0229 */
[----:B------:R-:W0:Y:S02]  /*1750*/  SHFL.DOWN PT, R20, R51, 0x2, R16 ;  /* 0x0840000033147989 */ /* 0x000e2400000e0010 */
        /* <DEDUP_REMOVED lines=13> */
[----:B0-----:R-:W-:-:S04]  /*1830*/  SEL R20, R20, RZ, !P2 ;  /* 0x000000ff14147207 */ /* 0x001fc80005000000 */
[----:B------:R-:W-:-:S07]  /*1840*/  IADD3 R39, PT, PT, R50, R20, R39 ;  /* 0x0000001432277210 */ /* 0x000fce0007ffe027 */
.L_x_61:
[----:B------:R-:W-:Y:S05]  /*1850*/  @P0 BRA `(.L_x_16) ;  /* 0xfffffff800e00947 */ /* 0x000fea000383ffff */
.L_x_10:
[----:B------:R-:W-:Y:S01]  /*1860*/  ISETP.NE.AND P0, PT, R47, RZ, PT ;  /* 0x000000ff2f00720c */ /* 0x000fe20003f05270 */
[----:B------:R-:W0:Y:S01]  /*1870*/  @!P1 S2R R17, SR_CgaCtaId ;  /* 0x0000000000119919 */ /* 0x000e220000008800 */
[----:B------:R-:W-:Y:S01]  /*1880*/  @!P1 MOV R16, 0x400 ;  /* 0x0000040000109802 */ /* 0x000fe20000000f00 */
[----:B------:R-:W-:Y:S02]  /*1890*/  @!P1 IMAD.IADD R27, R27, 0x1, R39 ;  /* 0x000000011b1b9824 */ /* 0x000fe400078e0227 */
[----:B------:R-:W-:-:S05]  /*18a0*/  @!P1 IMAD.MOV.U32 R26, RZ, RZ, 0x65 ;  /* 0x00000065ff1a9424 */ /* 0x000fca00078e00ff */
[----:B------:R1:W-:Y:S03]  /*18b0*/  @!P1 ST.E.64.STRONG.GPU desc[UR8][R24.64+0x100], R26 ;  /* 0x0001001a18009985 */ /* 0x0003e6000c10fb08 */
[----:B------:R-:W-:Y:S01]  /*18c0*/  @!P0 MOV R19, 0x400 ;  /* 0x0000040000138802 */ /* 0x000fe20000000f00 */
[----:B------:R-:W2:Y:S01]  /*18d0*/  @!P0 S2R R20, SR_CgaCtaId ;  /* 0x0000000000148919 */ /* 0x000ea20000008800 */
[----:B0-----:R-:W-:Y:S01]  /*18e0*/  @!P1 LEA R18, R17, R16, 0x18 ;  /* 0x0000001011129211 */ /* 0x001fe200078ec0ff */
[----:B------:R-:W-:Y:S02]  /*18f0*/  IMAD.MOV.U32 R16, RZ, RZ, R46 ;  /* 0x000000ffff107224 */ /* 0x000fe400078e002e */
[----:B------:R-:W-:Y:S02]  /*1900*/  @!P0 IMAD.MOV.U32 R16, RZ, RZ, R39 ;  /* 0x000000ffff108224 */ /* 0x000fe400078e0027 */
[----:B------:R1:W-:Y:S04]  /*1910*/  @!P1 STS [R18+0x8], R27 ;  /* 0x0000081b12009388 */ /* 0x0003e80000000800 */
[----:B------:R1:W-:Y:S01]  /*1920*/  @!P1 STS [R18+0x4], R39 ;  /* 0x0000042712009388 */ /* 0x0003e20000000800 */
[----:B--2---:R-:W-:-:S05]  /*1930*/  @!P0 LEA R20, R20, R19, 0x18 ;  /* 0x0000001314148211 */ /* 0x004fca00078ec0ff */
[----:B------:R1:W-:Y:S02]  /*1940*/  @!P0 STS [R20+0x4c], R39 ;  /* 0x00004c2714008388 */ /* 0x0003e40000000800 */
.L_x_4:
[----:B------:R-:W-:Y:S05]  /*1950*/  WARPSYNC.ALL ;  /* 0x0000000000007948 */ /* 0x000fea0003800000 */
[----:B------:R-:W0:Y:S08]  /*1960*/  S2UR UR6, SR_CgaCtaId ;  /* 0x00000000000679c3 */ /* 0x000e300000008800 */
[----:B------:R-:W-:Y:S01]  /*1970*/  BAR.SYNC.DEFER_BLOCKING 0x0 ;  /* 0x0000000000007b1d */ /* 0x000fe20000010000 */
[----:B------:R-:W-:-:S05]  /*1980*/  ISETP.NE.AND P0, PT, R49, RZ, PT ;  /* 0x000000ff3100720c */ /* 0x000fca0003f05270 */
[----:B------:R-:W-:Y:S02]  /*1990*/  UMOV UR5, 0x400 ;  /* 0x0000040000057882 */ /* 0x000fe40000000000 */
[----:B0-----:R-:W-:-:S09]  /*19a0*/  ULEA UR5, UR6, UR5, 0x18 ;  /* 0x0000000506057291 */ /* 0x001fd2000f8ec0ff */
[----:B------:R-:W0:Y:S02]  /*19b0*/  LDS R17, [UR5+0x4c] ;  /* 0x00004c05ff117984 */ /* 0x000e240008000800 */
[----:B0-----:R-:W-:-:S05]  /*19c0*/  SEL R17, R17, RZ, P0 ;  /* 0x000000ff11117207 */ /* 0x001fca0000000000 */
[----:B------:R-:W-:-:S07]  /*19d0*/  IMAD.IADD R16, R17, 0x1, R16 ;  /* 0x0000000111107824 */ /* 0x000fce00078e0210 */
.L_x_3:
[----:B------:R-:W-:Y:S05]  /*19e0*/  BSYNC.RECONVERGENT B0 ;  /* 0x0000000000007941 */ /* 0x000fea0003800200 */
.L_x_1:
[----:B------:R-:W-:Y:S01]  /*19f0*/  IMAD.IADD R17, R4, 0x1, R16 ;  /* 0x0000000104117824 */ /* 0x000fe200078e0210 */
[----:B------:R-:W-:Y:S03]  /*1a00*/  BAR.SYNC.DEFER_BLOCKING 0x0 ;  /* 0x0000000000007b1d */ /* 0x000fe60000010000 */
[----:B------:R-:W-:-:S03]  /*1a10*/  IMAD.IADD R4, R5, 0x1, R17 ;  /* 0x0000000105047824 */ /* 0x000fc600078e0211 */
[----:B------:R-:W2:Y:S01]  /*1a20*/  LDCU.64 UR6, c[0x0][0x388] ;  /* 0x00007100ff0677ac */ /* 0x000ea20008000a00 */
[----:B------:R-:W-:-:S04]  /*1a30*/  IMAD.IADD R5, R6, 0x1, R4 ;  /* 0x0000000106057824 */ /* 0x000fc800078e0204 */
[----:B------:R-:W-:-:S04]  /*1a40*/  IMAD.IADD R6, R7, 0x1, R5 ;  /* 0x0000000107067824 */ /* 0x000fc800078e0205 */
[----:B------:R-:W-:-:S04]  /*1a50*/  IMAD.IADD R7, R8, 0x1, R6 ;  /* 0x0000000108077824 */ /* 0x000fc800078e0206 */
[----:B------:R-:W-:-:S04]  /*1a60*/  IMAD.IADD R8, R9, 0x1, R7 ;  /* 0x0000000109087824 */ /* 0x000fc800078e0207 */
[----:B------:R-:W-:Y:S01]  /*1a70*/  IMAD.IADD R9, R10, 0x1, R8 ;  /* 0x000000010a097824 */ /* 0x000fe200078e0208 */
[----:B------:R-:W-:Y:S03]  /*1a80*/  STS.64 [R0], R16 ;  /* 0x0000001000007388 */ /* 0x000fe60000000a00 */
[----:B------:R-:W-:Y:S01]  /*1a90*/  IMAD.IADD R10, R11, 0x1, R9 ;  /* 0x000000010b0a7824 */ /* 0x000fe200078e0209 */
[----:B------:R2:W-:Y:S03]  /*1aa0*/  STS.64 [R0+0x8], R4 ;  /* 0x0000080400007388 */ /* 0x0005e60000000a00 */
[----:B------:R-:W-:Y:S01]  /*1ab0*/  IMAD.IADD R11, R12, 0x1, R10 ;  /* 0x000000010c0b7824 */ /* 0x000fe200078e020a */
[----:B------:R-:W-:Y:S03]  /*1ac0*/  STS.64 [R0+0x10], R6 ;  /* 0x0000100600007388 */ /* 0x000fe60000000a00 */
[----:B------:R-:W-:Y:S01]  /*1ad0*/  IMAD.IADD R12, R13, 0x1, R11 ;  /* 0x000000010d0c7824 */ /* 0x000fe200078e020b */
[----:B------:R-:W-:Y:S03]  /*1ae0*/  STS.64 [R0+0x18], R8 ;  /* 0x0000180800007388 */ /* 0x000fe60000000a00 */
[----:B------:R-:W-:Y:S01]  /*1af0*/  IMAD.IADD R13, R14, 0x1, R12 ;  /* 0x000000010e0d7824 */ /* 0x000fe200078e020c */
[----:B------:R-:W-:Y:S01]  /*1b00*/  STS.64 [R0+0x20], R10 ;  /* 0x0000200a00007388 */ /* 0x000fe20000000a00 */
[----:B--2---:R-:W-:-:S02]  /*1b10*/  IADD3 R4, P0, PT, R45, UR6, RZ ;  /* 0x000000062d047c10 */ /* 0x004fc4000ff1e0ff */
[----:B------:R-:W-:Y:S01]  /*1b20*/  IMAD.IADD R14, R15, 0x1, R13 ;  /* 0x000000010f0e7824 */ /* 0x000fe200078e020d */
[----:B------:R-:W-:Y:S01]  /*1b30*/  STS.64 [R0+0x28], R12 ;  /* 0x0000280c00007388 */ /* 0x000fe20000000a00 */
[----:B------:R-:W-:Y:S02]  /*1b40*/  IADD3.X R5, PT, PT, R3, UR7, RZ, P0, !PT ;  /* 0x0000000703057c10 */ /* 0x000fe400087fe4ff */
[----:B------:R-:W-:-:S04]  /*1b50*/  IMAD.IADD R15, R28, 0x1, R14 ;  /* 0x000000011c0f7824 */ /* 0x000fc800078e020e */
[----:B01----:R-:W-:Y:S01]  /*1b60*/  IMAD.IADD R18, R29, 0x1, R15 ;  /* 0x000000011d127824 */ /* 0x003fe200078e020f */
[----:B------:R-:W-:Y:S03]  /*1b70*/  STS.64 [R0+0x30], R14 ;  /* 0x0000300e00007388 */ /* 0x000fe60000000a00 */
[----:B------:R-:W-:-:S04]  /*1b80*/  IMAD.IADD R19, R30, 0x1, R18 ;  /* 0x000000011e137824 */ /* 0x000fc800078e0212 */
[----:B------:R-:W-:Y:S01]  /*1b90*/  IMAD.IADD R20, R31, 0x1, R19 ;  /* 0x000000011f147824 */ /* 0x000fe200078e0213 */
[----:B------:R-:W-:Y:S03]  /*1ba0*/  STS.64 [R0+0x38], R18 ;  /* 0x0000381200007388 */ /* 0x000fe60000000a00 */
[----:B------:R-:W-:-:S04]  /*1bb0*/  IMAD.IADD R21, R32, 0x1, R20 ;  /* 0x0000000120157824 */ /* 0x000fc800078e0214 */
[----:B------:R-:W-:Y:S01]  /*1bc0*/  IMAD.IADD R22, R33, 0x1, R21 ;  /* 0x0000000121167824 */ /* 0x000fe200078e0215 */
[----:B------:R-:W-:Y:S03]  /*1bd0*/  STS.64 [R0+0x40], R20 ;  /* 0x0000401400007388 */ /* 0x000fe60000000a00 */
[----:B------:R-:W-:-:S04]  /*1be0*/  IMAD.IADD R23, R34, 0x1, R22 ;  /* 0x0000000122177824 */ /* 0x000fc800078e0216 */
[----:B------:R-:W-:Y:S01]  /*1bf0*/  IMAD.IADD R24, R35, 0x1, R23 ;  /* 0x0000000123187824 */ /* 0x000fe200078e0217 */
[----:B------:R-:W-:Y:S03]  /*1c00*/  STS.64 [R0+0x48], R22 ;  /* 0x0000481600007388 */ /* 0x000fe60000000a00 */
[----:B------:R-:W-:-:S05]  /*1c10*/  IMAD.IADD R25, R36, 0x1, R24 ;  /* 0x0000000124197824 */ /* 0x000fca00078e0218 */
[----:B------:R-:W-:Y:S01]  /*1c20*/  STS.64 [R0+0x50], R24 ;  /* 0x0000501800007388 */ /* 0x000fe20000000a00 */
[----:B------:R-:W-:-:S03]  /*1c30*/  NOP ;  /* 0x0000000000007918 */ /* 0x000fc60000000000 */
[----:B------:R-:W0:Y:S04]  /*1c40*/  LDS R7, [R2] ;  /* 0x0000000002077984 */ /* 0x000e280000000800 */
[----:B------:R-:W1:Y:S04]  /*1c50*/  LDS R9, [R2+0x80] ;  /* 0x0000800002097984 */ /* 0x000e680000000800 */
[----:B------:R-:W2:Y:S04]  /*1c60*/  LDS R11, [R2+0x100] ;  /* 0x00010000020b7984 */ /* 0x000ea80000000800 */
[----:B------:R-:W3:Y:S04]  /*1c70*/  LDS R13, [R2+0x180] ;  /* 0x00018000020d7984 */ /* 0x000ee80000000800 */
[----:B------:R-:W4:Y:S04]  /*1c80*/  LDS R15, [R2+0x200] ;  /* 0x00020000020f7984 */ /* 0x000f280000000800 */
[----:B------:R-:W5:Y:S04]  /*1c90*/  LDS R17, [R2+0x280] ;  /* 0x0002800002117984 */ /* 0x000f680000000800 */
        /* <DEDUP_REMOVED lines=16> */
[----:B0-----:R-:W-:Y:S04]  /*1da0*/  STG.E desc[UR8][R4.64], R7 ;  /* 0x0000000704007986 */ /* 0x001fe8000c101908 */
[----:B-1----:R-:W-:Y:S04]  /*1db0*/  STG.E desc[UR8][R4.64+0x80], R9 ;  /* 0x0000800904007986 */ /* 0x002fe8000c101908 */
[----:B--2---:R-:W-:Y:S04]  /*1dc0*/  STG.E desc[UR8][R4.64+0x100], R11 ;  /* 0x0001000b04007986 */ /* 0x004fe8000c101908 */
[----:B---3--:R-:W-:Y:S04]  /*1dd0*/  STG.E desc[UR8][R4.64+0x180], R13 ;  /* 0x0001800d04007986 */ /* 0x008fe8000c101908 */
[----:B----4-:R-:W-:Y:S04]  /*1de0*/  STG.E desc[UR8][R4.64+0x200], R15 ;  /* 0x0002000f04007986 */ /* 0x010fe8000c101908 */
[----:B-----5:R-:W-:Y:S04]  /*1df0*/  STG.E desc[UR8][R4.64+0x280], R17 ;  /* 0x0002801104007986 */ /* 0x020fe8000c101908 */
[----:B------:R-:W-:Y:S04]  /*1e00*/  STG.E desc[UR8][R4.64+0x300], R19 ;  /* 0x0003001304007986 */ /* 0x000fe8000c101908 */
        /* <DEDUP_REMOVED lines=14> */
[----:B------:R-:W-:Y:S01]  /*1ef0*/  STG.E desc[UR8][R4.64+0xa80], R51 ;  /* 0x000a803304007986 */ /* 0x000fe2000c101908 */
[----:B------:R-:W-:Y:S05]  /*1f00*/  EXIT ;  /* 0x000000000000794d */ /* 0x000fea0003800000 */
.L_x_0:
[----:B------:R-:W-:-:S13]  /*1f10*/  ISETP.NE.AND P0, PT, R0, RZ, PT ;  /* 0x000000ff0000720c */ /* 0x000fda0003f05270 */
[----:B------:R-:W-:Y:S05]  /*1f20*/  @!P0 EXIT ;  /* 0x000000000000894d */ /* 0x000fea0003800000 */
[----:B------:R-:W0:Y:S02]  /*1f30*/  LDC.64 R2, c[0x0][0x380] ;  /* 0x0000e000ff027b82 */ /* 0x000e240000000a00 */
[----:B0-----:R-:W-:-:S05]  /*1f40*/  IMAD.WIDE.U32 R2, R5, 0x4, R2 ;  /* 0x0000000405027825 */ /* 0x001fca00078e0002 */
[----:B------:R0:W2:Y:S01]  /*1f50*/  LDG.E R4, desc[UR8][R2.64] ;  /* 0x0000000802047981 */ /* 0x0000a2000c1e1900 */
[----:B------:R-:W3:Y:S02]  /*1f60*/  S2R R13, SR_TID.X ;  /* 0x00000000000d7919 */ /* 0x000ee40000002100 */
[C---:B---3--:R-:W-:Y:S02]  /*1f70*/  LOP3.LUT R5, R13.reuse, 0x1f, RZ, 0xc0, !PT ;  /* 0x0000001f0d057812 */ /* 0x048fe400078ec0ff */
[----:B------:R-:W-:-:S05]  /*1f80*/  LOP3.LUT R6, R13, 0x3e0, RZ, 0xc0, !PT ;  /* 0x000003e00d067812 */ /* 0x000fca00078ec0ff */
[----:B------:R-:W-:-:S04]  /*1f90*/  IMAD R11, R6, 0x16, R5 ;  /* 0x00000016060b7824 */ /* 0x000fc800078e0205 */
[C---:B------:R-:W-:Y:S01]  /*1fa0*/  VIADD R5, R11.reuse, 0x20 ;  /* 0x000000200b057836 */ /* 0x040fe20000000000 */
[C---:B------:R-:W-:Y:S01]  /*1fb0*/  ISETP.GE.U32.AND P6, PT, R11.reuse, R0, PT ;  /* 0x000000000b00720c */ /* 0x040fe20003fc6070 */
[C---:B------:R-:W-:Y:S01]  /*1fc0*/  VIADD R9, R11.reuse, 0xa0 ;  /* 0x000000a00b097836 */ /* 0x040fe20000000000 */
[C---:B0-----:R-:W-:Y:S01]  /*1fd0*/  LEA R2, P1, R11.reuse, R2, 0x2 ;  /* 0x000000020b027211 */ /* 0x041fe200078210ff */
[----:B------:R-:W-:Y:S01]  /*1fe0*/  VIADD R7, R11, 0x80 ;  /* 0x000000800b077836 */ /* 0x000fe20000000000 */
[-C--:B------:R-:W-:Y:S01]  /*1ff0*/  ISETP.GE.U32.AND P5, PT, R5, R0.reuse, PT ;  /* 0x000000000500720c */ /* 0x080fe20003fa6070 */
[----:B------:R-:W-:Y:S01]  /*2000*/  VIADD R5, R11, 0xe0 ;  /* 0x000000e00b057836 */ /* 0x000fe20000000000 */
[-C--:B------:R-:W-:Y:S01]  /*2010*/  ISETP.GE.U32.AND P4, PT, R9, R0.reuse, PT ;  /* 0x000000000900720c */ /* 0x080fe20003f86070 */
[----:B------:R-:W-:Y:S01]  /*2020*/  IMAD.X R3, RZ, RZ, R3, P1 ;  /* 0x000000ffff037224 */ /* 0x000fe200008e0603 */
[-C--:B------:R-:W-:Y:S01]  /*2030*/  ISETP.GE.U32.AND P0, PT, R7, R0.reuse, PT ;  /* 0x000000000700720c */ /* 0x080fe20003f06070 */
[----:B------:R-:W-:Y:S01]  /*2040*/  VIADD R7, R11, 0x120 ;  /* 0x000001200b077836 */ /* 0x000fe20000000000 */
[----:B------:R-:W-:Y:S01]  /*2050*/  ISETP.GE.U32.AND P3, PT, R5, R0, PT ;  /* 0x000000000500720c */ /* 0x000fe20003f66070 */
[----:B------:R-:W-:-:S02]  /*2060*/  VIADD R5, R11, 0x200 ;  /* 0x000002000b057836 */ /* 0x000fc40000000000 */
[----:B------:R-:W-:Y:S01]  /*2070*/  VIADD R9, R11, 0x1c0 ;  /* 0x000001c00b097836 */ /* 0x000fe20000000000 */
[----:B------:R-:W-:-:S04]  /*2080*/  ISETP.GE.U32.AND P2, PT, R7, R0, PT ;  /* 0x000000000700720c */ /* 0x000fc80003f46070 */
[----:B------:R-:W-:Y:S01]  /*2090*/  ISETP.GE.U32.AND P1, PT, R9, R0, PT ;  /* 0x000000000900720c */ /* 0x000fe20003f26070 */
[C---:B------:R-:W-:Y:S02]  /*20a0*/  VIADD R7, R11.reuse, 0x260 ;  /* 0x000002600b077836 */ /* 0x040fe40000000000 */
[C---:B------:R-:W-:Y:S02]  /*20b0*/  VIADD R51, R11.reuse, 0x40 ;  /* 0x000000400b337836 */ /* 0x040fe40000000000 */
[C---:B------:R-:W-:Y:S02]  /*20c0*/  VIADD R50, R11.reuse, 0x60 ;  /* 0x000000600b327836 */ /* 0x040fe40000000000 */
[C---:B------:R-:W-:Y:S02]  /*20d0*/  VIADD R49, R11.reuse, 0xc0 ;  /* 0x000000c00b317836 */ /* 0x040fe40000000000 */
[C---:B------:R-:W-:Y:S02]  /*20e0*/  VIADD R48, R11.reuse, 0x100 ;  /* 0x000001000b307836 */ /* 0x040fe40000000000 */
[----:B------:R-:W-:-:S02]  /*20f0*/  VIADD R47, R11, 0x140 ;  /* 0x000001400b2f7836 */ /* 0x000fc40000000000 */
[C---:B------:R-:W-:Y:S02]  /*2100*/  VIADD R46, R11.reuse, 0x160 ;  /* 0x000001600b2e7836 */ /* 0x040fe40000000000 */
[C---:B------:R-:W-:Y:S02]  /*2110*/  VIADD R45, R11.reuse, 0x180 ;  /* 0x000001800b2d7836 */ /* 0x040fe40000000000 */
[C---:B------:R-:W-:Y:S02]  /*2120*/  VIADD R43, R11.reuse, 0x1a0 ;  /* 0x000001a00b2b7836 */ /* 0x040fe40000000000 */
[C---:B------:R-:W-:Y:S02]  /*2130*/  VIADD R42, R11.reuse, 0x1e0 ;  /* 0x000001e00b2a7836 */ /* 0x040fe40000000000 */
[C---:B------:R-:W-:Y:S02]  /*2140*/  VIADD R41, R11.reuse, 0x240 ;  /* 0x000002400b297836 */ /* 0x040fe40000000000 */
[----:B------:R-:W-:-:S02]  /*2150*/  VIADD R40, R11, 0x2a0 ;  /* 0x000002a00b287836 */ /* 0x000fc40000000000 */
[----:B--2---:R-:W-:Y:S02]  /*2160*/  IMAD.MOV.U32 R16, RZ, RZ, R4 ;  /* 0x000000ffff107224 */ /* 0x004fe400078e0004 */
[----:B------:R-:W2:Y:S01]  /*2170*/  @!P6 LDG.E R4, desc[UR8][R2.64] ;  /* 0x000000080204e981 */ /* 0x000ea2000c1e1900 */
[-C--:B------:R-:W-:Y:S01]  /*2180*/  ISETP.GE.U32.AND P6, PT, R5, R0.reuse, PT ;  /* 0x000000000500720c */ /* 0x080fe20003fc6070 */
[--C-:B------:R-:W-:Y:S02]  /*2190*/  IMAD.MOV.U32 R6, RZ, RZ, R16.reuse ;  /* 0x000000ffff067224 */ /* 0x100fe400078e0010 */
[----:B------:R-:W-:Y:S02]  /*21a0*/  VIADD R5, R11, 0x220 ;  /* 0x000002200b057836 */ /* 0x000fe40000000000 */
[----:B------:R-:W-:Y:S02]  /*21b0*/  IMAD.MOV.U32 R14, RZ, RZ, R16 ;  /* 0x000000ffff0e7224 */ /* 0x000fe400078e0010 */
[----:B------:R-:W3:Y:S01]  /*21c0*/  @!P5 LDG.E R6, desc[UR8][R2.64+0x80] ;  /* 0x000080080206d981 */ /* 0x000ee2000c1e1900 */
[----:B------:R-:W-:Y:S01]  /*21d0*/  ISETP.GE.U32.AND P5, PT, R5, R0, PT ;  /* 0x000000000500720c */ /* 0x000fe20003fa6070 */
[----:B------:R-:W-:-:S02]  /*21e0*/  VIADD R5, R11, 0x280 ;  /* 0x000002800b057836 */ /* 0x000fc40000000000 */
[----:B------:R-:W4:Y:S01]  /*21f0*/  @!P4 LDG.E R14, desc[UR8][R2.64+0x280] ;  /* 0x00028008020ec981 */ /* 0x000f22000c1e1900 */
[--C-:B------:R-:W-:Y:S02]  /*2200*/  IMAD.MOV.U32 R12, RZ, RZ, R16.reuse ;  /* 0x000000ffff0c7224 */ /* 0x100fe400078e0010 */
[-C--:B------:R-:W-:Y:S01]  /*2210*/  ISETP.GE.U32.AND P4, PT, R5, R0.reuse, PT ;  /* 0x000000000500720c */ /* 0x080fe20003f86070 */
[--C-:B------:R-:W-:Y:S02]  /*2220*/  IMAD.MOV.U32 R20, RZ, RZ, R16.reuse ;  /* 0x000000ffff147224 */ /* 0x100fe400078e0010 */
[--C-:B------:R-:W-:Y:S01]  /*2230*/  IMAD.MOV.U32 R24, RZ, RZ, R16.reuse ;  /* 0x000000ffff187224 */ /* 0x100fe200078e0010 */
[----:B------:R-:W4:Y:S01]  /*2240*/  @!P0 LDG.E R12, desc[UR8][R2.64+0x200] ;  /* 0x00020008020c8981 */ /* 0x000f22000c1e1900 */
[--C-:B------:R-:W-:Y:S02]  /*2250*/  IMAD.MOV.U32 R34, RZ, RZ, R16.reuse ;  /* 0x000000ffff227224 */ /* 0x100fe400078e0010 */
[----:B------:R-:W-:Y:S01]  /*2260*/  IMAD.MOV.U32 R5, RZ, RZ, R16 ;  /* 0x000000ffff057224 */ /* 0x000fe200078e0010 */
[----:B------:R-:W4:Y:S01]  /*2270*/  @!P3 LDG.E R20, desc[UR8][R2.64+0x380] ;  /* 0x000380080214b981 */ /* 0x000f22000c1e1900 */
[----:B------:R-:W-:-:S02]  /*2280*/  ISETP.GE.U32.AND P0, PT, R7, R0, PT ;  /* 0x000000000700720c */ /* 0x000fc40003f06070 */
[-C--:B------:R-:W-:Y:S01]  /*2290*/  ISETP.GE.U32.AND P3, PT, R51, R0.reuse, PT ;  /* 0x000000003300720c */ /* 0x080fe20003f66070 */
[----:B------:R-:W4:Y:S01]  /*22a0*/  @!P2 LDG.E R24, desc[UR8][R2.64+0x480] ;  /* 0x000480080218a981 */ /* 0x000f22000c1e1900 */
[----:B------:R-:W-:-:S03]  /*22b0*/  ISETP.GE.U32.AND P2, PT, R50, R0, PT ;  /* 0x000000003200720c */ /* 0x000fc60003f46070 */
[----:B------:R-:W4:Y:S01]  /*22c0*/  @!P1 LDG.E R34, desc[UR8][R2.64+0x700] ;  /* 0x0007000802229981 */ /* 0x000f22000c1e1900 */
[----:B------:R-:W-:-:S03]  /*22d0*/  ISETP.GE.U32.AND P1, PT, R49, R0, PT ;  /* 0x000000003100720c */ /* 0x000fc60003f26070 */
[----:B------:R-:W4:Y:S01]  /*22e0*/  @!P6 LDG.E R5, desc[UR8][R2.64+0x800] ;  /* 0x000800080205e981 */ /* 0x000f22000c1e1900 */
[----:B------:R-:W-:Y:S01]  /*22f0*/  ISETP.GE.U32.AND P6, PT, R48, R0, PT ;  /* 0x000000003000720c */ /* 0x000fe20003fc6070 */
[--C-:B------:R-:W-:Y:S02]  /*2300*/  IMAD.MOV.U32 R7, RZ, RZ, R16.reuse ;  /* 0x000000ffff077224 */ /* 0x100fe400078e0010 */
[--C-:B------:R-:W-:Y:S02]  /*2310*/  IMAD.MOV.U32 R9, RZ, RZ, R16.reuse ;  /* 0x000000ffff097224 */ /* 0x100fe400078e0010 */
[--C-:B------:R-:W-:Y:S02]  /*2320*/  IMAD.MOV.U32 R11, RZ, RZ, R16.reuse ;  /* 0x000000ffff0b7224 */ /* 0x100fe400078e0010 */
[--C-:B------:R-:W-:Y:S01]  /*2330*/  IMAD.MOV.U32 R8, RZ, RZ, R16.reuse ;  /* 0x000000ffff087224 */ /* 0x100fe200078e0010 */
[----:B------:R-:W4:Y:S01]  /*2340*/  @!P5 LDG.E R7, desc[UR8][R2.64+0x880] ;  /* 0x000880080207d981 */ /* 0x000f22000c1e1900 */
[----:B------:R-:W-:-:S02]  /*2350*/  IMAD.MOV.U32 R10, RZ, RZ, R16 ;  /* 0x000000ffff0a7224 */ /* 0x000fc400078e0010 */
[--C-:B------:R-:W-:Y:S01]  /*2360*/  IMAD.MOV.U32 R18, RZ, RZ, R16.reuse ;  /* 0x000000ffff127224 */ /* 0x100fe200078e0010 */
[----:B------:R-:W4:Y:S01]  /*2370*/  @!P0 LDG.E R9, desc[UR8][R2.64+0x980] ;  /* 0x0009800802098981 */ /* 0x000f22000c1e1900 */
[----:B------:R-:W-:Y:S01]  /*2380*/  IMAD.MOV.U32 R22, RZ, RZ, R16 ;  /* 0x000000ffff167224 */ /* 0x000fe200078e0010 */
[-C--:B------:R-:W-:Y:S02]  /*2390*/  ISETP.GE.U32.AND P5, PT, R47, R0.reuse, PT ;  /* 0x000000002f00720c */ /* 0x080fe40003fa6070 */
[----:B------:R-:W4:Y:S01]  /*23a0*/  @!P4 LDG.E R11, desc[UR8][R2.64+0xa00] ;  /* 0x000a0008020bc981 */ /* 0x000f22000c1e1900 */
[-C--:B------:R-:W-:Y:S02]  /*23b0*/  ISETP.GE.U32.AND P0, PT, R46, R0.reuse, PT ;  /* 0x000000002e00720c */ /* 0x080fe40003f06070 */
[-C--:B------:R-:W-:Y:S01]  /*23c0*/  ISETP.GE.U32.AND P4, PT, R45, R0.reuse, PT ;  /* 0x000000002d00720c */ /* 0x080fe20003f86070 */
[----:B------:R-:W4:Y:S01]  /*23d0*/  @!P3 LDG.E R8, desc[UR8][R2.64+0x100] ;  /* 0x000100080208b981 */ /* 0x000f22000c1e1900 */
[----:B------:R-:W-:-:S03]  /*23e0*/  ISETP.GE.U32.AND P3, PT, R43, R0, PT ;  /* 0x000000002b00720c */ /* 0x000fc60003f66070 */
        /* <DEDUP_REMOVED lines=12> */
[----:B------:R-:W-:Y:S01]  /*24b0*/  IMAD.MOV.U32 R17, RZ, RZ, R16 ;  /* 0x000000ffff117224 */ /* 0x000fe200078e0010 */
[----:B------:R-:W4:Y:S04]  /*24c0*/  @!P0 LDG.E R28, desc[UR8][R2.64+0x580] ;  /* 0x00058008021c8981 */ /* 0x000f28000c1e1900 */
[----:B------:R-:W4:Y:S04]  /*24d0*/  @!P4 LDG.E R30, desc[UR8][R2.64+0x600] ;  /* 0x00060008021ec981 */ /* 0x000f28000c1e1900 */
[----:B------:R-:W4:Y:S04]  /*24e0*/  @!P3 LDG.E R32, desc[UR8][R2.64+0x680] ;  /* 0x000680080220b981 */ /* 0x000f28000c1e1900 */
[----:B------:R-:W4:Y:S04]  /*24f0*/  @!P2 LDG.E R52, desc[UR8][R2.64+0x780] ;  /* 0x000780080234a981 */ /* 0x000f28000c1e1900 */
[----:B------:R-:W4:Y:S04]  /*2500*/  @!P1 LDG.E R17, desc[UR8][R2.64+0x900] ;  /* 0x0009000802119981 */ /* 0x000f28000c1e1900 */
[----:B------:R-:W4:Y:S01]  /*2510*/  @!P6 LDG.E R16, desc[UR8][R2.64+0xa80] ;  /* 0x000a80080210e981 */ /* 0x000f22000c1e1900 */
[----:B------:R-:W0:Y:S01]  /*2520*/  S2R R36, SR_LANEID ;  /* 0x0000000000247919 */ /* 0x000e220000000000 */
[----:B------:R-:W1:Y:S01]  /*2530*/  S2UR UR5, SR_CgaCtaId ;  /* 0x00000000000579c3 */ /* 0x000e620000008800 */
[----:B------:R-:W-:Y:S01]  /*2540*/  SHF.R.U32.HI R44, RZ, 0x5, R13 ;  /* 0x00000005ff2c7819 */ /* 0x000fe2000001160d */
[----:B------:R-:W-:Y:S01]  /*2550*/  UMOV UR4, 0x400 ;  /* 0x0000040000047882 */ /* 0x000fe20000000000 */
[----:B------:R-:W-:Y:S01]  /*2560*/  ISETP.NE.AND P0, PT, R38, RZ, PT ;  /* 0x000000ff2600720c */ /* 0x000fe20003f05270 */
[----:B-1----:R-:W-:-:S02]  /*2570*/  ULEA UR4, UR5, UR4, 0x18 ;  /* 0x0000000405047291 */ /* 0x002fc4000f8ec0ff */
[----:B0-----:R-:W-:-:S05]  /*2580*/  IMAD R37, R44, 0x2c0, R36 ;  /* 0x000002c02c257824 */ /* 0x001fca00078e0224 */
        /* <DEDUP_REMOVED lines=39> */
[----:B------:R-:W-:Y:S02]  /*2800*/  ISETP.NE.AND P1, PT, R36, 0x1f, PT ;  /* 0x0000001f2400780c */ /* 0x000fe40003f25270 */
[----:B---3--:R-:W-:Y:S02]  /*2810*/  IADD3 R16, PT, PT, R6, R5, R16 ;  /* 0x0000000506107210 */ /* 0x008fe40007ffe010 */
[----:B------:R-:W-:Y:S02]  /*2820*/  ISETP.NE.AND P2, PT, R44, 0xb, PT ;  /* 0x0000000b2c00780c */ /* 0x000fe40003f45270 */
        /* <DEDUP_REMOVED lines=20> */
[----:B------:R-:W-:Y:S01]  /*2970*/  ISETP.NE.AND P0, PT, R44, 0x2, PT ;  /* 0x000000022c00780c */ /* 0x000fe20003f05270 */
[----:B------:R-:W0:Y:S02]  /*2980*/  S2R R53, SR_TID.X ;  /* 0x0000000000357919 */ /* 0x000e240000002100 */
[----:B------:R-:W-:Y:S01]  /*2990*/  IMAD.IADD R35, R38, 0x1, -R35 ;  /* 0x0000000126237824 */ /* 0x000fe200078e0a23 */
[----:B------:R-:W-:Y:S01]  /*29a0*/  @!P1 STS [R52+0x10], R38 ;  /* 0x0000102634009388 */ /* 0x000fe20000000800 */
[----:B------:R-:W-:Y:S01]  /*29b0*/  BAR.SYNC.DEFER_BLOCKING 0x0 ;  /* 0x0000000000007b1d */ /* 0x000fe20000010000 */
[----:B------:R-:W-:-:S05]  /*29c0*/  ISETP.NE.AND P1, PT, R44, 0x9, PT ;  /* 0x000000092c00780c */ /* 0x000fca0003f25270 */
[----:B------:R-:W1:Y:S04]  /*29d0*/  LDS.128 R16, [UR4+0x10] ;  /* 0x00001004ff107984 */ /* 0x000e680008000c00 */
[----:B------:R-:W2:Y:S04]  /*29e0*/  LDS.128 R20, [UR4+0x20] ;  /* 0x00002004ff147984 */ /* 0x000ea80008000c00 */
[----:B------:R-:W3:Y:S01]  /*29f0*/  LDS.128 R24, [UR4+0x30] ;  /* 0x00003004ff187984 */ /* 0x000ee20008000c00 */
[----:B-1----:R-:W-:-:S04]  /*2a00*/  IMAD.IADD R17, R16, 0x1, R17 ;  /* 0x0000000110117824 */ /* 0x002fc800078e0211 */
[----:B------:R-:W-:Y:S01]  /*2a10*/  IMAD.IADD R18, R18, 0x1, R17 ;  /* 0x0000000112127824 */ /* 0x000fe200078e0211 */
[----:B------:R-:W-:Y:S02]  /*2a20*/  SEL R16, R17, R16, !P0 ;  /* 0x0000001011107207 */ /* 0x000fe40004000000 */
[----:B------:R-:W-:Y:S01]  /*2a30*/  ISETP.NE.AND P0, PT, R44, 0x3, PT ;  /* 0x000000032c00780c */ /* 0x000fe20003f05270 */
[----:B------:R-:W-:-:S03]  /*2a40*/  IMAD.IADD R19, R19, 0x1, R18 ;  /* 0x0000000113137824 */ /* 0x000fc600078e0212 */
[----:B------:R-:W-:Y:S01]  /*2a50*/  SEL R16, R18, R16, !P0 ;  /* 0x0000001012107207 */ /* 0x000fe20004000000 */
[----:B--2---:R-:W-:Y:S01]  /*2a60*/  IMAD.IADD R20, R19, 0x1, R20 ;  /* 0x0000000113147824 */ /* 0x004fe200078e0214 */
        /* <DEDUP_REMOVED lines=8> */
[----:B---3--:R-:W-:Y:S01]  /*2af0*/  IMAD.IADD R24, R23, 0x1, R24 ;  /* 0x0000000117187824 */ /* 0x008fe200078e0218 */
[----:B------:R-:W-:Y:S02]  /*2b00*/  SEL R16, R21, R16, !P0 ;  /* 0x0000001015107207 */ /* 0x000fe40004000000 */
[----:B------:R-:W-:Y:S01]  /*2b10*/  ISETP.NE.AND P0, PT, R44, 0x7, PT ;  /* 0x000000072c00780c */ /* 0x000fe20003f05270 */
[----:B------:R-:W-:-:S03]  /*2b20*/  IMAD.IADD R25, R25, 0x1, R24 ;  /* 0x0000000119197824 */ /* 0x000fc600078e0218 */
[----:B------:R-:W-:Y:S02]  /*2b30*/  SEL R16, R22, R16, !P0 ;  /* 0x0000001016107207 */ /* 0x000fe40004000000 */
[----:B------:R-:W-:-:S04]  /*2b40*/  ISETP.NE.AND P0, PT, R44, 0x8, PT ;  /* 0x000000082c00780c */ /* 0x000fc80003f05270 */
[----:B------:R-:W-:Y:S02]  /*2b50*/  SEL R16, R23, R16, !P0 ;  /* 0x0000001017107207 */ /* 0x000fe40004000000 */
[----:B------:R-:W-:Y:S02]  /*2b60*/  ISETP.NE.AND P0, PT, R44, 0xa, PT ;  /* 0x0000000a2c00780c */ /* 0x000fe40003f05270 */
[----:B------:R-:W-:Y:S02]  /*2b70*/  SEL R16, R24, R16, !P1 ;  /* 0x0000001018107207 */ /* 0x000fe40004800000 */
[----:B------:R-:W-:Y:S02]  /*2b80*/  ISETP.NE.AND P1, PT, R36, RZ, PT ;  /* 0x000000ff2400720c */ /* 0x000fe40003f25270 */
[----:B------:R-:W-:Y:S01]  /*2b90*/  SEL R16, R25, R16, !P0 ;  /* 0x0000001019107207 */ /* 0x000fe20004000000 */
[----:B------:R-:W-:Y:S01]  /*2ba0*/  @!P2 IMAD.IADD R16, R26, 0x1, R25 ;  /* 0x000000011a10a824 */ /* 0x000fe200078e0219 */
[----:B0-----:R-:W-:-:S02]  /*2bb0*/  ISETP.GE.U32.AND P0, PT, R53, 0x20, PT ;  /* 0x000000203500780c */ /* 0x001fc40003f06070 */
[----:B------:R-:W-:Y:S02]  /*2bc0*/  SEL R35, R35, RZ, P1 ;  /* 0x000000ff23237207 */ /* 0x000fe40000800000 */
[----:B------:R-:W-:-:S04]  /*2bd0*/  SEL R16, R16, RZ, P0 ;  /* 0x000000ff10107207 */ /* 0x000fc80000000000 */
[----:B-----5:R-:W-:Y:S01]  /*2be0*/  IADD3 R16, PT, PT, R16, R35, R39 ;  /* 0x0000002310107210 */ /* 0x020fe20007ffe027 */
[----:B------:R-:W-:Y:S06]  /*2bf0*/  BRA `(.L_x_18) ;  /* 0x0000000c00f87947 */ /* 0x000fec0003800000 */
.L_x_17:
[----:B0-2---:R-:W-:Y:S02]  /*2c00*/  IADD3 R16, PT, PT, R4, R3, R2 ;  /* 0x0000000304107210 */ /* 0x005fe40007ffe002 */
[----:B------:R-:W-:Y:S02]  /*2c10*/  ISETP.NE.AND P1, PT, R36, 0x1f, PT ;  /* 0x0000001f2400780c */ /* 0x000fe40003f25270 */
        /* <DEDUP_REMOVED lines=22> */
[C---:B------:R-:W-:Y:S01]  /*2d80*/  ISETP.NE.AND P0, PT, R44.reuse, 0x2, PT ;  /* 0x000000022c00780c */ /* 0x040fe20003f05270 */
[----:B------:R-:W0:Y:S03]  /*2d90*/  S2R R39, SR_TID.X ;  /* 0x0000000000277919 */ /* 0x000e260000002100 */
[----:B------:R1:W-:Y:S01]  /*2da0*/  @!P1 STS [R53+0x10], R52 ;  /* 0x0000103435009388 */ /* 0x0003e20000000800 */
[----:B------:R-:W-:Y:S01]  /*2db0*/  BAR.SYNC.DEFER_BLOCKING 0x0 ;  /* 0x0000000000007b1d */ /* 0x000fe20000010000 */
[----:B------:R-:W-:Y:S01]  /*2dc0*/  ISETP.NE.AND P1, PT, R44, 0x9, PT ;  /* 0x000000092c00780c */ /* 0x000fe20003f25270 */
[----:B-1----:R-:W-:-:S04]  /*2dd0*/  IMAD.IADD R52, R52, 0x1, -R35 ;  /* 0x0000000134347824 */ /* 0x002fc800078e0a23 */
[----:B------:R-:W1:Y:S04]  /*2de0*/  LDS.128 R16, [UR4+0x10] ;  /* 0x00001004ff107984 */ /* 0x000e680008000c00 */
[----:B------:R-:W2:Y:S04]  /*2df0*/  LDS.128 R20, [UR4+0x20] ;  /* 0x00002004ff147984 */ /* 0x000ea80008000c00 */
[----:B------:R-:W3:Y:S01]  /*2e00*/  LDS.128 R24, [UR4+0x30] ;  /* 0x00003004ff187984 */ /* 0x000ee20008000c00 */
[----:B-1----:R-:W-:-:S04]  /*2e10*/  IMAD.IADD R17, R16, 0x1, R17 ;  /* 0x0000000110117824 */ /* 0x002fc800078e0211 */
[----:B------:R-:W-:Y:S01]  /*2e20*/  IMAD.IADD R18, R18, 0x1, R17 ;  /* 0x0000000112127824 */ /* 0x000fe200078e0211 */
[----:B------:R-:W-:Y:S02]  /*2e30*/  SEL R16, R17, R16, !P0 ;  /* 0x0000001011107207 */ /* 0x000fe40004000000 */
[----:B------:R-:W-:Y:S01]  /*2e40*/  ISETP.NE.AND P0, PT, R44, 0x3, PT ;  /* 0x000000032c00780c */ /* 0x000fe20003f05270 */
[----:B------:R-:W-:Y:S01]  /*2e50*/  IMAD.IADD R19, R19, 0x1, R18 ;  /* 0x0000000113137824 */ /* 0x000fe200078e0212 */
[----:B------:R-:W-:Y:S02]  /*2e60*/  SEL R17, R52, RZ, P2 ;  /* 0x000000ff34117207 */ /* 0x000fe40001000000 */
        /* <DEDUP_REMOVED lines=23> */
[----:B0-----:R-:W-:-:S02]  /*2fe0*/  ISETP.GT.U32.AND P0, PT, R39, 0x1f, PT ;  /* 0x0000001f2700780c */ /* 0x001fc40003f04070 */
        /* <DEDUP_REMOVED lines=20> */
.L_x_64:
[----:B------:R-:W-:Y:S05]  /*3130*/  @!P0 BRA `(.L_x_21) ;  /* 0x0000000000748947 */ /* 0x000fea0003800000 */
[----:B------:R-:W-:-:S07]  /*3140*/  IMAD.MOV.U32 R20, RZ, RZ, 0x3b8 ;  /* 0x000003b8ff147424 */ /* 0x000fce00078e00ff */
.L_x_23:
        /* <DEDUP_REMOVED lines=27> */
.L_x_67:
[----:B------:R-:W-:Y:S05]  /*3300*/  @P0 BRA `(.L_x_23) ;  /* 0xfffffffc00900947 */ /* 0x000fea000383ffff */
.L_x_21:
[----:B------:R-:W-:Y:S01]  /*3310*/  UMOV UR5, 0xffffffff ;  /* 0xffffffff00057882 */ /* 0x000fe20000000000 */
[----:B------:R-:W-:Y:S02]  /*3320*/  ISETP.NE.AND P0, PT, R24, 0x65, PT ;  /* 0x000000651800780c */ /* 0x000fe40003f05270 */
[----:B------:R-:W-:Y:S11]  /*3330*/  BRA.DIV UR5, `(.L_x_24) ;  /* 0x0000001a05f47947 */ /* 0x000ff6000b800000 */
[----:B------:R-:W0:Y:S01]  /*3340*/  S2R R53, SR_GEMASK ;  /* 0x0000000000357919 */ /* 0x000e220000003c00 */
[----:B------:R-:W-:Y:S01]  /*3350*/  VOTE.ANY R19, PT, !P0 ;  /* 0x0000000000137806 */ /* 0x000fe200040e0100 */
[----:B------:R-:W-:-:S03]  /*3360*/  VIADD R17, R36, 0x2 ;  /* 0x0000000224117836 */ /* 0x000fc60000000000 */
[----:B0-----:R-:W-:-:S05]  /*3370*/  LOP3.LUT R19, R19, 0x80000000, R53, 0xec, !PT ;  /* 0x8000000013137812 */ /* 0x001fca00078eec35 */
[----:B------:R-:W-:-:S05]  /*3380*/  VIADD R16, R19, 0xffffffff ;  /* 0xffffffff13107836 */ /* 0x000fca0000000000 */
[----:B------:R-:W-:Y:S01]  /*3390*/  LOP3.LUT R16, R19, R16, RZ, 0xc, !PT ;  /* 0x0000001013107212 */ /* 0x000fe200078e0cff */
[----:B------:R-:W-:-:S03]  /*33a0*/  VIADD R19, R36, 0x10 ;  /* 0x0000001024137836 */ /* 0x000fc60000000000 */
[----:B------:R-:W0:Y:S02]  /*33b0*/  POPC R44, R16 ;  /* 0x00000010002c7309 */ /* 0x000e240000000000 */
[----:B0-----:R-:W0:Y:S01]  /*33c0*/  SHFL.DOWN PT, R20, R25, 0x1, R44 ;  /* 0x0820000019147989 */ /* 0x001e2200000e002c */
[-C--:B------:R-:W-:Y:S02]  /*33d0*/  ISETP.GE.AND P0, PT, R36, R44.reuse, PT ;  /* 0x0000002c2400720c */ /* 0x080fe40003f06270 */
[-C--:B------:R-:W-:Y:S02]  /*33e0*/  ISETP.GT.AND P2, PT, R19, R44.reuse, PT ;  /* 0x0000002c1300720c */ /* 0x080fe40003f44270 */
[----:B0-----:R-:W-:Y:S02]  /*33f0*/  SEL R20, R20, RZ, !P0 ;  /* 0x000000ff14147207 */ /* 0x001fe40004000000 */
[----:B------:R-:W-:Y:S01]  /*3400*/  ISETP.GT.AND P0, PT, R17, R44, PT ;  /* 0x0000002c1100720c */ /* 0x000fe20003f04270 */
[----:B------:R-:W-:-:S02]  /*3410*/  VIADD R17, R36, 0x4 ;  /* 0x0000000424117836 */ /* 0x000fc40000000000 */
[----:B------:R-:W-:-:S05]  /*3420*/  IMAD.IADD R35, R20, 0x1, R25 ;  /* 0x0000000114237824 */ /* 0x000fca00078e0219 */
[----:B------:R-:W0:Y:S02]  /*3430*/  SHFL.DOWN PT, R20, R35, 0x2, R44 ;  /* 0x0840000023147989 */ /* 0x000e2400000e002c */
[----:B0-----:R-:W-:Y:S02]  /*3440*/  SEL R20, R20, RZ, !P0 ;  /* 0x000000ff14147207 */ /* 0x001fe40004000000 */
[----:B------:R-:W-:Y:S01]  /*3450*/  ISETP.GT.AND P0, PT, R17, R44, PT ;  /* 0x0000002c1100720c */ /* 0x000fe20003f04270 */
[----:B------:R-:W-:Y:S02]  /*3460*/  VIADD R17, R36, 0x8 ;  /* 0x0000000824117836 */ /* 0x000fe40000000000 */
[----:B------:R-:W-:-:S05]  /*3470*/  IMAD.IADD R39, R35, 0x1, R20 ;  /* 0x0000000123277824 */ /* 0x000fca00078e0214 */
[----:B------:R-:W0:Y:S02]  /*3480*/  SHFL.DOWN PT, R20, R39, 0x4, R44 ;  /* 0x0880000027147989 */ /* 0x000e2400000e002c */
[----:B0-----:R-:W-:Y:S02]  /*3490*/  SEL R20, R20, RZ, !P0 ;  /* 0x000000ff14147207 */ /* 0x001fe40004000000 */
[----:B------:R-:W-:Y:S02]  /*34a0*/  ISETP.GT.AND P0, PT, R17, R44, PT ;  /* 0x0000002c1100720c */ /* 0x000fe40003f04270 */
[----:B------:R-:W0:Y:S01]  /*34b0*/  LDC.64 R16, c[0x0][0x390] ;  /* 0x0000e400ff107b82 */ /* 0x000e220000000a00 */
[----:B------:R-:W-:-:S05]  /*34c0*/  IMAD.IADD R25, R39, 0x1, R20 ;  /* 0x0000000127197824 */ /* 0x000fca00078e0214 */
[----:B------:R-:W1:Y:S01]  /*34d0*/  SHFL.DOWN PT, R20, R25, 0x8, R44 ;  /* 0x0900000019147989 */ /* 0x000e6200000e002c */
[----:B0-----:R-:W-:-:S05]  /*34e0*/  IADD3 R35, P3, PT, R16, 0x100, RZ ;  /* 0x0000010010237810 */ /* 0x001fca0007f7e0ff */
[----:B------:R-:W-:Y:S01]  /*34f0*/  IMAD.X R39, RZ, RZ, R17, P3 ;  /* 0x000000ffff277224 */ /* 0x000fe200018e0611 */
[----:B-1----:R-:W-:Y:S02]  /*3500*/  SEL R20, R20, RZ, !P0 ;  /* 0x000000ff14147207 */ /* 0x002fe40004000000 */
[----:B------:R-:W-:-:S03]  /*3510*/  ISETP.NE.AND P0, PT, R24, 0x65, PT ;  /* 0x000000651800780c */ /* 0x000fc60003f05270 */
[----:B------:R-:W-:-:S05]  /*3520*/  IMAD.IADD R26, R25, 0x1, R20 ;  /* 0x00000001191a7824 */ /* 0x000fca00078e0214 */
[----:B------:R-:W0:Y:S05]  /*3530*/  SHFL.DOWN PT, R20, R26, 0x10, R44 ;  /* 0x0a0000001a147989 */ /* 0x000e2a00000e002c */
[----:B------:R-:W-:Y:S02]  /*3540*/  VOTE.ALL P0, P0 ;  /* 0x0000000000ff7806 */ /* 0x000fe40000000000 */
[----:B0-----:R-:W-:-:S05]  /*3550*/  SEL R19, R20, RZ, !P2 ;  /* 0x000000ff14137207 */ /* 0x001fca0005000000 */
[----:B------:R-:W-:-:S07]  /*3560*/  IMAD.IADD R26, R26, 0x1, R19 ;  /* 0x000000011a1a7824 */ /* 0x000fce00078e0213 */
.L_x_76:
[----:B------:R-:W-:Y:S05]  /*3570*/  @!P0 BRA `(.L_x_25) ;  /* 0x0000000400348947 */ /* 0x000fea0003800000 */
[----:B------:R-:W-:-:S07]  /*3580*/  IMAD.MOV.U32 R44, RZ, RZ, 0x3b8 ;  /* 0x000003b8ff2c7424 */ /* 0x000fce00078e00ff */
.L_x_31:
        /* <DEDUP_REMOVED lines=10> */
.L_x_79:
[----:B------:R-:W-:Y:S05]  /*3630*/  @!P0 BRA `(.L_x_27) ;  /* 0x0000000000748947 */ /* 0x000fea0003800000 */
[----:B------:R-:W-:-:S07]  /*3640*/  IMAD.MOV.U32 R20, RZ, RZ, R44 ;  /* 0x000000ffff147224 */ /* 0x000fce00078e002c */
.L_x_29:
        /* <DEDUP_REMOVED lines=8> */
[----:B------:R-:W0:Y:S02]  /*36d0*/  F2I.FTZ.U32.TRUNC.NTZ R19, R19 ;  /* 0x0000001300137305 */ /* 0x000e24000021f000 */
[----:B0-----:R-:W-:Y:S02]  /*36e0*/  IMAD R25, R18, R19, RZ ;  /* 0x0000001312197224 */ /* 0x001fe400078e02ff */
[----:B------:R-:W-:-:S04]  /*36f0*/  IMAD.MOV.U32 R18, RZ, RZ, RZ ;  /* 0x000000ffff127224 */ /* 0x000fc800078e00ff */
        /* <DEDUP_REMOVED lines=16> */
.L_x_82:
[----:B------:R-:W-:Y:S05]  /*3800*/  @P0 BRA `(.L_x_29) ;  /* 0xfffffffc00900947 */ /* 0x000fea000383ffff */
.L_x_27:
[----:B------:R-:W-:Y:S01]  /*3810*/  UMOV UR5, 0xffffffff ;  /* 0xffffffff00057882 */ /* 0x000fe20000000000 */
[----:B------:R-:W-:Y:S02]  /*3820*/  ISETP.NE.AND P0, PT, R24, 0x65, PT ;  /* 0x000000651800780c */ /* 0x000fe40003f05270 */
[----:B------:R-:W-:Y:S11]  /*3830*/  BRA.DIV UR5, `(.L_x_30) ;  /* 0x0000001a05fc7947 */ /* 0x000ff6000b800000 */
[----:B------:R-:W-:Y:S01]  /*3840*/  VOTE.ANY R19, PT, !P0 ;  /* 0x0000000000137806 */ /* 0x000fe200040e0100 */
[----:B------:R-:W-:Y:S02]  /*3850*/  VIADD R17, R36, 0x2 ;  /* 0x0000000224117836 */ /* 0x000fe40000000000 */
[----:B------:R-:W-:Y:S01]  /*3860*/  VIADD R21, R21, 0xffffffe0 ;  /* 0xffffffe015157836 */ /* 0x000fe20000000000 */
[----:B------:R-:W-:-:S05]  /*3870*/  LOP3.LUT R19, R19, 0x80000000, R53, 0xec, !PT ;  /* 0x8000000013137812 */ /* 0x000fca00078eec35 */
[----:B------:R-:W-:-:S05]  /*3880*/  VIADD R16, R19, 0xffffffff ;  /* 0xffffffff13107836 */ /* 0x000fca0000000000 */
[----:B------:R-:W-:-:S06]  /*3890*/  LOP3.LUT R16, R19, R16, RZ, 0xc, !PT ;  /* 0x0000001013107212 */ /* 0x000fcc00078e0cff */
[----:B------:R-:W0:Y:S02]  /*38a0*/  POPC R16, R16 ;  /* 0x0000001000107309 */ /* 0x000e240000000000 */
[----:B0-----:R-:W0:Y:S01]  /*38b0*/  SHFL.DOWN PT, R20, R25, 0x1, R16 ;  /* 0x0820000019147989 */ /* 0x001e2200000e0010 */
[----:B------:R-:W-:-:S04]  /*38c0*/  ISETP.GE.AND P0, PT, R36, R16, PT ;  /* 0x000000102400720c */ /* 0x000fc80003f06270 */
[----:B0-----:R-:W-:Y:S02]  /*38d0*/  SEL R20, R20, RZ, !P0 ;  /* 0x000000ff14147207 */ /* 0x001fe40004000000 */
[----:B------:R-:W-:Y:S01]  /*38e0*/  ISETP.GT.AND P0, PT, R17, R16, PT ;  /* 0x000000101100720c */ /* 0x000fe20003f04270 */
[----:B------:R-:W-:Y:S02]  /*38f0*/  VIADD R17, R36, 0x4 ;  /* 0x0000000424117836 */ /* 0x000fe40000000000 */
        /* <DEDUP_REMOVED lines=10> */
[----:B------:R-:W-:-:S03]  /*39a0*/  IMAD.IADD R25, R25, 0x1, R20 ;  /* 0x0000000119197824 */ /* 0x000fc600078e0214 */
[----:B------:R-:W-:Y:S02]  /*39b0*/  ISETP.GT.AND P2, PT, R17, R16, PT ;  /* 0x000000101100720c */ /* 0x000fe40003f44270 */
        /* <DEDUP_REMOVED lines=8> */
.L_x_91:
[----:B------:R-:W-:Y:S05]  /*3a40*/  @P0 BRA `(.L_x_31) ;  /* 0xfffffff800d00947 */ /* 0x000fea000383ffff */
.L_x_25:
        /* <DEDUP_REMOVED lines=15> */
.L_x_19:
[----:B------:R-:W-:Y:S05]  /*3b40*/  WARPSYNC.ALL ;  /* 0x0000000000007948 */ /* 0x000fea0003800000 */
[----:B------:R-:W0:Y:S08]  /*3b50*/  S2UR UR5, SR_CgaCtaId ;  /* 0x00000000000579c3 */ /* 0x000e300000008800 */
[----:B------:R-:W-:Y:S06]  /*3b60*/  BAR.SYNC.DEFER_BLOCKING 0x0 ;  /* 0x0000000000007b1d */ /* 0x000fec0000010000 */
[----:B------:R-:W-:Y:S01]  /*3b70*/  UMOV UR4, 0x400 ;  /* 0x0000040000047882 */ /* 0x000fe20000000000 */
[----:B-1----:R-:W1:Y:S01]  /*3b80*/  S2R R17, SR_TID.X ;  /* 0x0000000000117919 */ /* 0x002e620000002100 */
[----:B0-----:R-:W-:-:S09]  /*3b90*/  ULEA UR4, UR5, UR4, 0x18 ;  /* 0x0000000405047291 */ /* 0x001fd2000f8ec0ff */
[----:B------:R-:W0:Y:S01]  /*3ba0*/  LDS R16, [UR4+0x4c] ;  /* 0x00004c04ff107984 */ /* 0x000e220008000800 */
[----:B-1----:R-:W-:-:S04]  /*3bb0*/  ISETP.NE.AND P0, PT, R17, RZ, PT ;  /* 0x000000ff1100720c */ /* 0x002fc80003f05270 */
[----:B0-----:R-:W-:-:S05]  /*3bc0*/  SEL R16, R16, RZ, P0 ;  /* 0x000000ff10107207 */ /* 0x001fca0000000000 */
[----:B------:R-:W-:-:S07]  /*3bd0*/  IMAD.IADD R16, R16, 0x1, R19 ;  /* 0x0000000110107824 */ /* 0x000fce00078e0213 */
.L_x_18:
[----:B------:R-:W-:Y:S01]  /*3be0*/  IMAD.IADD R17, R2, 0x1, R16 ;  /* 0x0000000102117824 */ /* 0x000fe200078e0210 */
[----:B------:R-:W0:Y:S01]  /*3bf0*/  S2R R20, SR_LANEID ;  /* 0x0000000000147919 */ /* 0x000e220000000000 */
[----:B------:R-:W1:Y:S01]  /*3c00*/  S2UR UR5, SR_CTAID.X ;  /* 0x00000000000579c3 */ /* 0x000e620000002500 */
[----:B------:R-:W2:Y:S01]  /*3c10*/  LDCU.64 UR6, c[0x0][0x388] ;  /* 0x00007100ff0677ac */ /* 0x000ea20008000a00 */
[----:B------:R-:W-:Y:S01]  /*3c20*/  IMAD.IADD R2, R3, 0x1, R17 ;  /* 0x0000000103027824 */ /* 0x000fe200078e0211 */
[----:B------:R-:W3:Y:S03]  /*3c30*/  S2R R21, SR_TID.X ;  /* 0x0000000000157919 */ /* 0x000ee60000002100 */
[----:B------:R-:W-:Y:S01]  /*3c40*/  IMAD.IADD R3, R4, 0x1, R2 ;  /* 0x0000000104037824 */ /* 0x000fe200078e0202 */
[----:B------:R-:W4:Y:S03]  /*3c50*/  S2R R26, SR_TID.X ;  /* 0x00000000001a7919 */ /* 0x000f260000002100 */
[----:B------:R-:W-:-:S04]  /*3c60*/  IMAD.IADD R4, R5, 0x1, R3 ;  /* 0x0000000105047824 */ /* 0x000fc800078e0203 */
[----:B------:R-:W-:-:S04]  /*3c70*/  IMAD.IADD R5, R6, 0x1, R4 ;  /* 0x0000000106057824 */ /* 0x000fc800078e0204 */
[----:B------:R-:W-:-:S04]  /*3c80*/  IMAD.IADD R6, R7, 0x1, R5 ;  /* 0x0000000107067824 */ /* 0x000fc800078e0205 */
[----:B------:R-:W-:-:S04]  /*3c90*/  IMAD.IADD R7, R8, 0x1, R6 ;  /* 0x0000000108077824 */ /* 0x000fc800078e0206 */
[----:B------:R-:W-:-:S04]  /*3ca0*/  IMAD.IADD R8, R9, 0x1, R7 ;  /* 0x0000000109087824 */ /* 0x000fc800078e0207 */
[----:B------:R-:W-:Y:S02]  /*3cb0*/  IMAD.IADD R9, R10, 0x1, R8 ;  /* 0x000000010a097824 */ /* 0x000fe400078e0208 */
[----:B0-----:R-:W-:Y:S01]  /*3cc0*/  IMAD R24, R20, 0x54, R37 ;  /* 0x0000005414187824 */ /* 0x001fe200078e0225 */
[----:B------:R-:W-:Y:S01]  /*3cd0*/  BAR.SYNC.DEFER_BLOCKING 0x0 ;  /* 0x0000000000007b1d */ /* 0x000fe20000010000 */
[----:B------:R-:W-:Y:S01]  /*3ce0*/  IMAD.IADD R10, R11, 0x1, R9 ;  /* 0x000000010b0a7824 */ /* 0x000fe200078e0209 */
[----:B---3--:R-:W-:-:S03]  /*3cf0*/  ISETP.NE.AND P0, PT, R21, RZ, PT ;  /* 0x000000ff1500720c */ /* 0x008fc60003f05270 */
        /* <DEDUP_REMOVED lines=13> */
[----:B------:R-:W-:Y:S03]  /*3dd0*/  STS.64 [R24+0x20], R8 ;  /* 0x0000200818007388 */ /* 0x000fe60000000a00 */
[----:B------:R-:W-:Y:S01]  /*3de0*/  IMAD.IADD R22, R33, 0x1, R21 ;  /* 0x0000000121167824 */ /* 0x000fe200078e0215 */
[----:B0-----:R-:W1:Y:S01]  /*3df0*/  LDC R2, c[0x0][0x398] ;  /* 0x0000e600ff027b82 */ /* 0x001e620000000800 */
[----:B------:R-:W-:Y:S02]  /*3e00*/  STS.64 [R24+0x28], R10 ;  /* 0x0000280a18007388 */ /* 0x000fe40000000a00 */
[----:B------:R-:W-:-:S02]  /*3e10*/  IMAD.IADD R23, R34, 0x1, R22 ;  /* 0x0000000122177824 */ /* 0x000fc400078e0216 */
[----:B------:R4:W-:Y:S04]  /*3e20*/  STS.64 [R24+0x30], R12 ;  /* 0x0000300c18007388 */ /* 0x0009e80000000a00 */
[----:B------:R-:W-:Y:S04]  /*3e30*/  STS.64 [R24+0x38], R14 ;  /* 0x0000380e18007388 */ /* 0x000fe80000000a00 */
[----:B------:R-:W-:Y:S04]  /*3e40*/  STS.64 [R24+0x40], R18 ;  /* 0x0000401218007388 */ /* 0x000fe80000000a00 */
[----:B------:R-:W-:Y:S01]  /*3e50*/  STS.64 [R24+0x48], R20 ;  /* 0x0000481418007388 */ /* 0x000fe20000000a00 */
[----:B----4-:R-:W-:-:S02]  /*3e60*/  LOP3.LUT R12, R26, 0x1f, RZ, 0xc0, !PT ;  /* 0x0000001f1a0c7812 */ /* 0x010fc400078ec0ff */
[----:B------:R-:W-:Y:S01]  /*3e70*/  LOP3.LUT R26, R26, 0x3e0, RZ, 0xc0, !PT ;  /* 0x000003e01a1a7812 */ /* 0x000fe200078ec0ff */
[----:B------:R-:W-:Y:S01]  /*3e80*/  STS.64 [R24+0x50], R22 ;  /* 0x0000501618007388 */ /* 0x000fe20000000a00 */
[----:B------:R-:W-:-:S03]  /*3e90*/  NOP ;  /* 0x0000000000007918 */ /* 0x000fc60000000000 */
[----:B------:R-:W-:Y:S01]  /*3ea0*/  LDS R16, [R37] ;  /* 0x0000000025107984 */ /* 0x000fe20000000800 */
[----:B-1----:R-:W-:Y:S02]  /*3eb0*/  VIADD R2, R2, UR5 ;  /* 0x0000000502027c36 */ /* 0x002fe40008000000 */
[----:B------:R-:W-:Y:S01]  /*3ec0*/  IMAD R26, R26, 0x16, R12 ;  /* 0x000000161a1a7824 */ /* 0x000fe200078e020c */
[----:B------:R-:W-:Y:S04]  /*3ed0*/  LDS R8, [R37+0x80] ;  /* 0x0000800025087984 */ /* 0x000fe80000000800 */
        /* <DEDUP_REMOVED lines=19> */
[----:B------:R0:W-:Y:S04]  /*4010*/  LDS R23, [R37+0xa80] ;  /* 0x000a800025177984 */ /* 0x0001e80000000800 */
[----:B------:R1:W-:Y:S01]  /*4020*/  @!P0 STS [UR4+0x8400], R0 ;  /* 0x00840000ff008988 */ /* 0x0003e20008000804 */
[----:B------:R-:W-:Y:S01]  /*4030*/  BAR.SYNC.DEFER_BLOCKING 0x0 ;  /* 0x0000000000007b1d */ /* 0x000fe20000010000 */
[----:B0-----:R-:W-:-:S02]  /*4040*/  VIADD R37, R26, 0x20 ;  /* 0x000000201a257836 */ /* 0x001fc40000000000 */
[----:B-1----:R-:W-:-:S03]  /*4050*/  IMAD R0, R2, 0x2100, RZ ;  /* 0x0000210002007824 */ /* 0x002fc600078e02ff */
[----:B------:R-:W0:Y:S02]  /*4060*/  S2R R3, SR_TID.X ;  /* 0x0000000000037919 */ /* 0x000e240000002100 */
[----:B------:R-:W-:-:S04]  /*4070*/  IADD3 R0, P0, PT, R0, R26, RZ ;  /* 0x0000001a00007210 */ /* 0x000fc80007f1e0ff */
[----:B--2---:R-:W-:Y:S01]  /*4080*/  LEA R2, P1, R0, UR6, 0x2 ;  /* 0x0000000600027c11 */ /* 0x004fe2000f8210ff */
[----:B------:R-:W1:Y:S01]  /*4090*/  LDS R4, [UR4+0x8400] ;  /* 0x00840004ff047984 */ /* 0x000e620008000800 */
[C---:B0-----:R-:W-:Y:S02]  /*40a0*/  LOP3.LUT R12, R3.reuse, 0x3e0, RZ, 0xc0, !PT ;  /* 0x000003e0030c7812 */ /* 0x041fe400078ec0ff */
[----:B------:R-:W-:-:S05]  /*40b0*/  LOP3.LUT R3, R3, 0x1f, RZ, 0xc0, !PT ;  /* 0x0000001f03037812 */ /* 0x000fca00078ec0ff */
[----:B------:R-:W-:Y:S02]  /*40c0*/  IMAD R12, R12, 0x16, R3 ;  /* 0x000000160c0c7824 */ /* 0x000fe400078e0203 */
[----:B------:R-:W-:-:S05]  /*40d0*/  IMAD.X R3, RZ, RZ, RZ, P0 ;  /* 0x000000ffff037224 */ /* 0x000fca00000e06ff */
[----:B------:R-:W-:Y:S02]  /*40e0*/  LEA.HI.X R3, R0, UR7, R3, 0x2, P1 ;  /* 0x0000000700037c11 */ /* 0x000fe400088f1403 */
[-C--:B-1----:R-:W-:Y:S02]  /*40f0*/  ISETP.GE.AND P6, PT, R26, R4.reuse, PT ;  /* 0x000000041a00720c */ /* 0x082fe40003fc6270 */
[-C--:B------:R-:W-:Y:S01]  /*4100*/  ISETP.GE.AND P5, PT, R37, R4.reuse, PT ;  /* 0x000000042500720c */ /* 0x080fe20003fa6270 */
[C---:B------:R-:W-:Y:S01]  /*4110*/  VIADD R37, R12.reuse, 0x80 ;  /* 0x000000800c257836 */ /* 0x040fe20000000000 */
[-C--:B------:R-:W-:Y:S01]  /*4120*/  ISETP.GE.AND P0, PT, R51, R4.reuse, PT ;  /* 0x000000043300720c */ /* 0x080fe20003f06270 */
[----:B------:R-:W-:Y:S01]  /*4130*/  VIADD R51, R12, 0xa0 ;  /* 0x000000a00c337836 */ /* 0x000fe20000000000 */
[-C--:B------:R-:W-:Y:S02]  /*4140*/  ISETP.GE.AND P4, PT, R50, R4.reuse, PT ;  /* 0x000000043200720c */ /* 0x080fe40003f86270 */
[-C--:B------:R-:W-:Y:S01]  /*4150*/  ISETP.GE.AND P3, PT, R37, R4.reuse, PT ;  /* 0x000000042500720c */ /* 0x080fe20003f66270 */
[----:B------:R-:W-:Y:S01]  /*4160*/  VIADD R37, R12, 0xe0 ;  /* 0x000000e00c257836 */ /* 0x000fe20000000000 */
[----:B------:R-:W-:-:S02]  /*4170*/  ISETP.GE.AND P2, PT, R51, R4, PT ;  /* 0x000000043300720c */ /* 0x000fc40003f46270 */
[-C--:B------:R-:W-:Y:S01]  /*4180*/  ISETP.GE.AND P1, PT, R49, R4.reuse, PT ;  /* 0x000000043100720c */ /* 0x080fe20003f26270 */
[----:B------:R-:W-:Y:S01]  /*4190*/  @!P6 STG.E desc[UR8][R2.64], R16 ;  /* 0x000000100200e986 */ /* 0x000fe2000c101908 */
[-C--:B------:R-:W-:Y:S01]  /*41a0*/  ISETP.GE.AND P6, PT, R37, R4.reuse, PT ;  /* 0x000000042500720c */ /* 0x080fe20003fc6270 */
[----:B------:R-:W-:Y:S02]  /*41b0*/  VIADD R37, R12, 0x120 ;  /* 0x000001200c257836 */ /* 0x000fe40000000000 */
[----:B------:R-:W-:Y:S01]  /*41c0*/  @!P5 STG.E desc[UR8][R2.64+0x80], R8 ;  /* 0x000080080200d986 */ /* 0x000fe2000c101908 */
[----:B------:R-:W-:-:S03]  /*41d0*/  ISETP.GE.AND P5, PT, R48, R4, PT ;  /* 0x000000043000720c */ /* 0x000fc60003fa6270 */
[----:B------:R-:W-:Y:S01]  /*41e0*/  @!P0 STG.E desc[UR8][R2.64+0x100], R10 ;  /* 0x0001000a02008986 */ /* 0x000fe2000c101908 */
[-C--:B------:R-:W-:Y:S01]  /*41f0*/  ISETP.GE.AND P0, PT, R37, R4.reuse, PT ;  /* 0x000000042500720c */ /* 0x080fe20003f06270 */
[----:B------:R-:W-:Y:S02]  /*4200*/  VIADD R37, R12, 0x1c0 ;  /* 0x000001c00c257836 */ /* 0x000fe40000000000 */
[----:B------:R-:W-:Y:S01]  /*4210*/  @!P4 STG.E desc[UR8][R2.64+0x180], R6 ;  /* 0x000180060200c986 */ /* 0x000fe2000c101908 */
[----:B------:R-:W-:-:S03]  /*4220*/  ISETP.GE.AND P4, PT, R47, R4, PT ;  /* 0x000000042f00720c */ /* 0x000fc60003f86270 */
[----:B------:R-:W-:Y:S01]  /*4230*/  @!P3 STG.E desc[UR8][R2.64+0x200], R53 ;  /* 0x000200350200b986 */ /* 0x000fe2000c101908 */
[----:B------:R-:W-:-:S03]  /*4240*/  ISETP.GE.AND P3, PT, R46, R4, PT ;  /* 0x000000042e00720c */ /* 0x000fc60003f66270 */
[----:B------:R-:W-:Y:S01]  /*4250*/  @!P2 STG.E desc[UR8][R2.64+0x280], R39 ;  /* 0x000280270200a986 */ /* 0x000fe2000c101908 */
[----:B------:R-:W-:-:S03]  /*4260*/  ISETP.GE.AND P2, PT, R45, R4, PT ;  /* 0x000000042d00720c */ /* 0x000fc60003f46270 */
[----:B------:R0:W-:Y:S01]  /*4270*/  @!P1 STG.E desc[UR8][R2.64+0x300], R33 ;  /* 0x0003002102009986 */ /* 0x0001e2000c101908 */
[-C--:B------:R-:W-:Y:S01]  /*4280*/  ISETP.GE.AND P1, PT, R43, R4.reuse, PT ;  /* 0x000000042b00720c */ /* 0x080fe20003f26270 */
[C---:B------:R-:W-:Y:S02]  /*4290*/  VIADD R43, R12.reuse, 0x220 ;  /* 0x000002200c2b7836 */ /* 0x040fe40000000000 */
[----:B------:R-:W-:Y:S01]  /*42a0*/  @!P6 STG.E desc[UR8][R2.64+0x380], R35 ;  /* 0x000380230200e986 */ /* 0x000fe2000c101908 */
[-C--:B------:R-:W-:Y:S01]  /*42b0*/  ISETP.GE.AND P6, PT, R37, R4.reuse, PT ;  /* 0x000000042500720c */ /* 0x080fe20003fc6270 */
[----:B------:R-:W-:Y:S02]  /*42c0*/  VIADD R37, R12, 0x200 ;  /* 0x000002000c257836 */ /* 0x000fe40000000000 */
[----:B------:R1:W-:Y:S01]  /*42d0*/  @!P5 STG.E desc[UR8][R2.64+0x400], R31 ;  /* 0x0004001f0200d986 */ /* 0x0003e2000c101908 */
[----:B------:R-:W-:Y:S01]  /*42e0*/  ISETP.GE.AND P5, PT, R42, R4, PT ;  /* 0x000000042a00720c */ /* 0x000fe20003fa6270 */
[----:B0-----:R-:W-:-:S02]  /*42f0*/  VIADD R33, R12, 0x260 ;  /* 0x000002600c217836 */ /* 0x001fc40000000000 */
[----:B------:R0:W-:Y:S01]  /*4300*/  @!P0 STG.E desc[UR8][R2.64+0x480], R25 ;  /* 0x0004801902008986 */ /* 0x0001e2000c101908 */
[----:B------:R-:W-:-:S03]  /*4310*/  ISETP.GE.AND P0, PT, R37, R4, PT ;  /* 0x000000042500720c */ /* 0x000fc60003f06270 */
[----:B------:R0:W-:Y:S01]  /*4320*/  @!P4 STG.E desc[UR8][R2.64+0x500], R27 ;  /* 0x0005001b0200c986 */ /* 0x0001e2000c101908 */
[-C--:B------:R-:W-:Y:S01]  /*4330*/  ISETP.GE.AND P4, PT, R43, R4.reuse, PT ;  /* 0x000000042b00720c */ /* 0x080fe20003f86270 */
[----:B-1----:R-:W-:Y:S02]  /*4340*/  VIADD R31, R12, 0x280 ;  /* 0x000002800c1f7836 */ /* 0x002fe40000000000 */
[----:B------:R0:W-:Y:S01]  /*4350*/  @!P3 STG.E desc[UR8][R2.64+0x580], R29 ;  /* 0x0005801d0200b986 */ /* 0x0001e2000c101908 */
[----:B------:R-:W-:-:S03]  /*4360*/  ISETP.GE.AND P3, PT, R41, R4, PT ;  /* 0x000000042900720c */ /* 0x000fc60003f66270 */
[----:B------:R0:W-:Y:S01]  /*4370*/  @!P2 STG.E desc[UR8][R2.64+0x600], R19 ;  /* 0x000600130200a986 */ /* 0x0001e2000c101908 */
[----:B------:R-:W-:-:S03]  /*4380*/  ISETP.GE.AND P2, PT, R33, R4, PT ;  /* 0x000000042100720c */ /* 0x000fc60003f46270 */
[----:B------:R0:W-:Y:S01]  /*4390*/  @!P1 STG.E desc[UR8][R2.64+0x680], R21 ;  /* 0x0006801502009986 */ /* 0x0001e2000c101908 */
[----:B------:R-:W-:-:S03]  /*43a0*/  ISETP.GE.AND P1, PT, R31, R4, PT ;  /* 0x000000041f00720c */ /* 0x000fc60003f26270 */
[----:B------:R0:W-:Y:S01]  /*43b0*/  @!P6 STG.E desc[UR8][R2.64+0x700], R17 ;  /* 0x000700110200e986 */ /* 0x0001e2000c101908 */
[----:B------:R-:W-:-:S03]  /*43c0*/  ISETP.GE.AND P6, PT, R40, R4, PT ;  /* 0x000000042800720c */ /* 0x000fc60003fc6270 */
[----:B------:R0:W-:Y:S04]  /*43d0*/  @!P5 STG.E desc[UR8][R2.64+0x780], R15 ;  /* 0x0007800f0200d986 */ /* 0x0001e8000c101908 */
[----:B------:R0:W-:Y:S04]  /*43e0*/  @!P0 STG.E desc[UR8][R2.64+0x800], R13 ;  /* 0x0008000d02008986 */ /* 0x0001e8000c101908 */
[----:B------:R0:W-:Y:S04]  /*43f0*/  @!P4 STG.E desc[UR8][R2.64+0x880], R11 ;  /* 0x0008800b0200c986 */ /* 0x0001e8000c101908 */
[----:B------:R0:W-:Y:S04]  /*4400*/  @!P3 STG.E desc[UR8][R2.64+0x900], R9 ;  /* 0x000900090200b986 */ /* 0x0001e8000c101908 */
[----:B------:R0:W-:Y:S04]  /*4410*/  @!P2 STG.E desc[UR8][R2.64+0x980], R7 ;  /* 0x000980070200a986 */ /* 0x0001e8000c101908 */
[----:B------:R0:W-:Y:S01]  /*4420*/  @!P1 STG.E desc[UR8][R2.64+0xa00], R5 ;  /* 0x000a000502009986 */ /* 0x0001e2000c101908 */
[----:B------:R-:W-:Y:S05]  /*4430*/  @P6 EXIT ;  /* 0x000000000000694d */ /* 0x000fea0003800000 */
[----:B------:R-:W-:Y:S01]  /*4440*/  STG.E desc[UR8][R2.64+0xa80], R23 ;  /* 0x000a801702007986 */ /* 0x000fe2000c101908 */
[----:B------:R-:W-:Y:S05]  /*4450*/  EXIT ;  /* 0x000000000000794d */ /* 0x000fea0003800000 */
.L_x_5:
[----:B------:R-:W-:Y:S01]  /*4460*/  BSSY B1, `(.L_x_32) ;  /* 0x0000006000017945 */ /* 0x000fe20003800000 */
[----:B------:R-:W-:Y:S01]  /*4470*/  PLOP3.LUT P0, PT, P0, PT, PT, 0x8, 0x80 ;  /* 0x000000000080781c */ /* 0x000fe2000070e170 */
[----:B------:R-:W-:-:S12]  /*4480*/  IMAD.MOV.U32 R19, RZ, RZ, -0x1 ;  /* 0xffffffffff137424 */ /* 0x000fd800078e00ff */
[----:B------:R-:W-:Y:S05]  /*4490*/  WARPSYNC.COLLECTIVE R19, `(.L_x_33) ;  /* 0x0000000013087348 */ /* 0x000fea0003c00000 */
[----:B------:R-:W-:Y:S01]  /*44a0*/  VOTE.ANY P0, P0 ;  /* 0x0000000000ff7806 */ /* 0x000fe20000000100 */
[----:B------:R-:W-:-:S12]  /*44b0*/  ENDCOLLECTIVE ;  /* 0x000000000000791b */ /* 0x000fd80003800000 */
.L_x_33:
[----:B------:R-:W-:Y:S05]  /*44c0*/  BSYNC B1 ;  /* 0x0000000000017941 */ /* 0x000fea0003800000 */
.L_x_32:
[----:B------:R-:W-:Y:S05]  /*44d0*/  BRA `(.L_x_34) ;  /* 0xffffffc800a87947 */ /* 0x000fea000383ffff */
.L_x_7:
[----:B------:R-:W-:Y:S01]  /*44e0*/  BSSY B1, `(.L_x_35) ;  /* 0x0000006000017945 */ /* 0x000fe20003800000 */
[----:B------:R-:W-:Y:S01]  /*44f0*/  PLOP3.LUT P0, PT, P0, PT, PT, 0x8, 0x80 ;  /* 0x000000000080781c */ /* 0x000fe2000070e170 */
[----:B------:R-:W-:-:S12]  /*4500*/  IMAD.MOV.U32 R19, RZ, RZ, -0x1 ;  /* 0xffffffffff137424 */ /* 0x000fd800078e00ff */
[----:B------:R-:W-:Y:S05]  /*4510*/  WARPSYNC.COLLECTIVE R19, `(.L_x_36) ;  /* 0x0000000013087348 */ /* 0x000fea0003c00000 */
[----:B------:R-:W-:Y:S01]  /*4520*/  VOTE.ANY P0, P0 ;  /* 0x0000000000ff7806 */ /* 0x000fe20000000100 */
[----:B------:R-:W-:-:S12]  /*4530*/  ENDCOLLECTIVE ;  /* 0x000000000000791b */ /* 0x000fd80003800000 */
.L_x_36:
[----:B------:R-:W-:Y:S05]  /*4540*/  BSYNC B1 ;  /* 0x0000000000017941 */ /* 0x000fea0003800000 */
.L_x_35:
[----:B------:R-:W-:Y:S05]  /*4550*/  BRA `(.L_x_37) ;  /* 0xffffffc800fc7947 */ /* 0x000fea000383ffff */
.L_x_9:
[----:B------:R-:W0:Y:S01]  /*4560*/  S2R R48, SR_GEMASK ;  /* 0x0000000000307919 */ /* 0x000e220000003c00 */
[----:B------:R-:W-:Y:S01]  /*4570*/  BSSY B1, `(.L_x_38) ;  /* 0x0000006000017945 */ /* 0x000fe20003800000 */
[----:B------:R-:W-:Y:S01]  /*4580*/  PLOP3.LUT P0, PT, P0, PT, PT, 0x8, 0x80 ;  /* 0x000000000080781c */ /* 0x000fe2000070e170 */
[----:B------:R-:W-:-:S12]  /*4590*/  IMAD.MOV.U32 R19, RZ, RZ, -0x1 ;  /* 0xffffffffff137424 */ /* 0x000fd800078e00ff */
[----:B0-----:R-:W-:Y:S05]  /*45a0*/  WARPSYNC.COLLECTIVE R19, `(.L_x_39) ;  /* 0x0000000013087348 */ /* 0x001fea0003c00000 */
[----:B------:R-:W-:Y:S01]  /*45b0*/  VOTE.ANY R19, PT, P0 ;  /* 0x0000000000137806 */ /* 0x000fe200000e0100 */
[----:B0-----:R-:W-:Y:S06]  /*45c0*/  ENDCOLLECTIVE ;  /* 0x000000000000791b */ /* 0x001fec0003800000 */
.L_x_39:
[----:B------:R-:W-:Y:S05]  /*45d0*/  BSYNC B1 ;  /* 0x0000000000017941 */ /* 0x000fea0003800000 */
.L_x_38:
[----:B------:R-:W-:Y:S01]  /*45e0*/  LOP3.LUT R19, R19, 0x80000000, R48, 0xec, !PT ;  /* 0x8000000013137812 */ /* 0x000fe200078eec30 */
[----:B------:R-:W-:Y:S01]  /*45f0*/  IMAD.MOV.U32 R18, RZ, RZ, R41 ;  /* 0x000000ffff127224 */ /* 0x000fe200078e0029 */
[----:B------:R-:W0:Y:S01]  /*4600*/  LDC.64 R42, c[0x0][0x390] ;  /* 0x0000e400ff2a7b82 */ /* 0x000e220000000a00 */
[----:B------:R-:W-:Y:S02]  /*4610*/  IMAD.MOV.U32 R17, RZ, RZ, 0x1 ;  /* 0x00000001ff117424 */ /* 0x000fe400078e00ff */
[----:B------:R-:W-:Y:S02]  /*4620*/  VIADD R16, R19, 0xffffffff ;  /* 0xffffffff13107836 */ /* 0x000fe40000000000 */
[C---:B------:R-:W-:Y:S02]  /*4630*/  VIADD R23, R47.reuse, 0x4 ;  /* 0x000000042f177836 */ /* 0x040fe40000000000 */
[----:B------:R-:W-:Y:S01]  /*4640*/  VIADD R26, R47, 0x8 ;  /* 0x000000082f1a7836 */ /* 0x000fe20000000000 */
[----:B------:R-:W-:Y:S01]  /*4650*/  LOP3.LUT R22, R19, R16, RZ, 0xc, !PT ;  /* 0x0000001013167212 */ /* 0x000fe200078e0cff */
[----:B------:R-:W-:-:S03]  /*4660*/  IMAD.MOV.U32 R19, RZ, RZ, -0x1 ;  /* 0xffffffffff137424 */ /* 0x000fc600078e00ff */
[----:B------:R1:W2:Y:S02]  /*4670*/  POPC R16, R22 ;  /* 0x0000001600107309 */ /* 0x0002a40000000000 */
[----:B-1----:R-:W-:Y:S01]  /*4680*/  VIADD R22, R47, 0x2 ;  /* 0x000000022f167836 */ /* 0x002fe20000000000 */
[----:B0-2---:R-:W-:-:S13]  /*4690*/  IADD3 R42, P3, PT, R42, 0x100, RZ ;  /* 0x000001002a2a7810 */ /* 0x005fda0007f7e0ff */
[----:B------:R-:W-:Y:S05]  /*46a0*/  WARPSYNC.COLLECTIVE R19, `(.L_x_40) ;  /* 0x0000000013087348 */ /* 0x000fea0003c00000 */
[----:B------:R0:W1:Y:S02]  /*46b0*/  SHFL.DOWN P2, R20, R18, R17, R16 ;  /* 0x0800001112147389 */ /* 0x0000640000040010 */
[----:B01----:R-:W-:Y:S05]  /*46c0*/  ENDCOLLECTIVE ;  /* 0x000000000000791b */ /* 0x003fea0003800000 */
.L_x_40:
[-C--:B------:R-:W-:Y:S01]  /*46d0*/  ISETP.GE.AND P0, PT, R47, R16.reuse, PT ;  /* 0x000000102f00720c */ /* 0x080fe20003f06270 */
[----:B------:R-:W-:Y:S02]  /*46e0*/  IMAD.X R43, RZ, RZ, R43, P3 ;  /* 0x000000ffff2b7224 */ /* 0x000fe400018e062b */
[----:B------:R-:W-:Y:S01]  /*46f0*/  IMAD.MOV.U32 R17, RZ, RZ, 0x2 ;  /* 0x00000002ff117424 */ /* 0x000fe200078e00ff */
[----:B------:R-:W-:Y:S02]  /*4700*/  SEL R20, R20, RZ, !P0 ;  /* 0x000000ff14147207 */ /* 0x000fe40004000000 */
[----:B------:R-:W-:-:S03]  /*4710*/  ISETP.GT.AND P0, PT, R22, R16, PT ;  /* 0x000000101600720c */ /* 0x000fc60003f04270 */
[----:B------:R-:W-:-:S04]  /*4720*/  IMAD.IADD R37, R20, 0x1, R41 ;  /* 0x0000000114257824 */ /* 0x000fc800078e0229 */
[----:B------:R-:W-:-:S07]  /*4730*/  IMAD.MOV.U32 R18, RZ, RZ, R37 ;  /* 0x000000ffff127224 */ /* 0x000fce00078e0025 */
[----:B------:R-:W-:Y:S05]  /*4740*/  WARPSYNC.COLLECTIVE R19, `(.L_x_41) ;  /* 0x0000000013087348 */ /* 0x000fea0003c00000 */
[----:B------:R0:W1:Y:S02]  /*4750*/  SHFL.DOWN P2, R20, R18, R17, R16 ;  /* 0x0800001112147389 */ /* 0x0000640000040010 */
[----:B01----:R-:W-:Y:S05]  /*4760*/  ENDCOLLECTIVE ;  /* 0x000000000000791b */ /* 0x003fea0003800000 */
.L_x_41:
[----:B------:R-:W-:Y:S01]  /*4770*/  IMAD.MOV.U32 R17, RZ, RZ, 0x4 ;  /* 0x00000004ff117424 */ /* 0x000fe200078e00ff */
[----:B------:R-:W-:Y:S02]  /*4780*/  SEL R20, R20, RZ, !P0 ;  /* 0x000000ff14147207 */ /* 0x000fe40004000000 */
[----:B------:R-:W-:-:S03]  /*4790*/  ISETP.GT.AND P0, PT, R23, R16, PT ;  /* 0x000000101700720c */ /* 0x000fc60003f04270 */
[----:B------:R-:W-:Y:S02]  /*47a0*/  IMAD.IADD R39, R37, 0x1, R20 ;  /* 0x0000000125277824 */ /* 0x000fe400078e0214 */
[----:B------:R-:W-:Y:S02]  /*47b0*/  VIADD R37, R47, 0x10 ;  /* 0x000000102f257836 */ /* 0x000fe40000000000 */
[----:B------:R-:W-:-:S07]  /*47c0*/  IMAD.MOV.U32 R18, RZ, RZ, R39 ;  /* 0x000000ffff127224 */ /* 0x000fce00078e0027 */
[----:B------:R-:W-:Y:S05]  /*47d0*/  WARPSYNC.COLLECTIVE R19, `(.L_x_42) ;  /* 0x0000000013087348 */ /* 0x000fea0003c00000 */
[----:B------:R0:W1:Y:S02]  /*47e0*/  SHFL.DOWN P2, R20, R18, R17, R16 ;  /* 0x0800001112147389 */ /* 0x0000640000040010 */
[----:B01----:R-:W-:Y:S05]  /*47f0*/  ENDCOLLECTIVE ;  /* 0x000000000000791b */ /* 0x003fea0003800000 */
.L_x_42:
        /* <DEDUP_REMOVED lines=8> */
.L_x_43:
[----:B------:R-:W-:Y:S01]  /*4880*/  IMAD.MOV.U32 R17, RZ, RZ, 0x10 ;  /* 0x00000010ff117424 */ /* 0x000fe200078e00ff */
[----:B------:R-:W-:Y:S02]  /*4890*/  SEL R20, R20, RZ, !P0 ;  /* 0x000000ff14147207 */ /* 0x000fe40004000000 */
[----:B------:R-:W-:-:S03]  /*48a0*/  ISETP.NE.AND P0, PT, R40, 0x65, PT ;  /* 0x000000652800780c */ /* 0x000fc60003f05270 */
[----:B------:R-:W-:-:S04]  /*48b0*/  IMAD.IADD R41, R51, 0x1, R20 ;  /* 0x0000000133297824 */ /* 0x000fc800078e0214 */
[----:B------:R-:W-:-:S07]  /*48c0*/  IMAD.MOV.U32 R18, RZ, RZ, R41 ;  /* 0x000000ffff127224 */ /* 0x000fce00078e0029 */
[----:B------:R-:W-:Y:S05]  /*48d0*/  WARPSYNC.COLLECTIVE R19, `(.L_x_44) ;  /* 0x0000000013087348 */ /* 0x000fea0003c00000 */
[----:B------:R0:W1:Y:S02]  /*48e0*/  SHFL.DOWN P2, R20, R18, R17, R16 ;  /* 0x0800001112147389 */ /* 0x0000640000040010 */
[----:B01----:R-:W-:Y:S05]  /*48f0*/  ENDCOLLECTIVE ;  /* 0x000000000000791b */ /* 0x003fea0003800000 */
.L_x_44:
[----:B------:R-:W-:Y:S05]  /*4900*/  WARPSYNC.COLLECTIVE R19, `(.L_x_45) ;  /* 0x0000000013087348 */ /* 0x000fea0003c00000 */
[----:B------:R-:W-:Y:S01]  /*4910*/  VOTE.ALL P0, P0 ;  /* 0x0000000000ff7806 */ /* 0x000fe20000000000 */
[----:B------:R-:W-:-:S12]  /*4920*/  ENDCOLLECTIVE ;  /* 0x000000000000791b */ /* 0x000fd80003800000 */
.L_x_45:
[----:B------:R-:W-:-:S04]  /*4930*/  ISETP.GT.AND P2, PT, R37, R16, PT ;  /* 0x000000102500720c */ /* 0x000fc80003f44270 */
[----:B------:R-:W-:-:S05]  /*4940*/  SEL R20, R20, RZ, !P2 ;  /* 0x000000ff14147207 */ /* 0x000fca0005000000 */
[----:B------:R-:W-:Y:S01]  /*4950*/  IMAD.IADD R39, R41, 0x1, R20 ;  /* 0x0000000129277824 */ /* 0x000fe200078e0214 */
[----:B------:R-:W-:Y:S06]  /*4960*/  BRA `(.L_x_46) ;  /* 0xffffffc800947947 */ /* 0x000fec000383ffff */
.L_x_11:
[----:B------:R-:W-:Y:S01]  /*4970*/  BSSY B1, `(.L_x_47) ;  /* 0x0000006000017945 */ /* 0x000fe20003800000 */
[----:B------:R-:W-:Y:S01]  /*4980*/  PLOP3.LUT P0, PT, P0, PT, PT, 0x8, 0x80 ;  /* 0x000000000080781c */ /* 0x000fe2000070e170 */
[----:B------:R-:W-:-:S12]  /*4990*/  IMAD.MOV.U32 R19, RZ, RZ, -0x1 ;  /* 0xffffffffff137424 */ /* 0x000fd800078e00ff */
[----:B------:R-:W-:Y:S05]  /*49a0*/  WARPSYNC.COLLECTIVE R19, `(.L_x_48) ;  /* 0x0000000013087348 */ /* 0x000fea0003c00000 */
[----:B------:R-:W-:Y:S01]  /*49b0*/  VOTE.ANY P0, P0 ;  /* 0x0000000000ff7806 */ /* 0x000fe20000000100 */
[----:B------:R-:W-:-:S12]  /*49c0*/  ENDCOLLECTIVE ;  /* 0x000000000000791b */ /* 0x000fd80003800000 */
.L_x_48:
[----:B------:R-:W-:Y:S05]  /*49d0*/  BSYNC B1 ;  /* 0x0000000000017941 */ /* 0x000fea0003800000 */
.L_x_47:
[----:B------:R-:W-:Y:S05]  /*49e0*/  BRA `(.L_x_49) ;  /* 0xffffffc800a47947 */ /* 0x000fea000383ffff */
.L_x_13:
[----:B------:R-:W-:Y:S01]  /*49f0*/  BSSY B1, `(.L_x_50) ;  /* 0x0000006000017945 */ /* 0x000fe20003800000 */
[----:B------:R-:W-:Y:S01]  /*4a00*/  PLOP3.LUT P0, PT, P0, PT, PT, 0x8, 0x80 ;  /* 0x000000000080781c */ /* 0x000fe2000070e170 */
[----:B------:R-:W-:-:S12]  /*4a10*/  IMAD.MOV.U32 R19, RZ, RZ, -0x1 ;  /* 0xffffffffff137424 */ /* 0x000fd800078e00ff */
[----:B------:R-:W-:Y:S05]  /*4a20*/  WARPSYNC.COLLECTIVE R19, `(.L_x_51) ;  /* 0x0000000013087348 */ /* 0x000fea0003c00000 */
[----:B------:R-:W-:Y:S01]  /*4a30*/  VOTE.ANY P0, P0 ;  /* 0x0000000000ff7806 */ /* 0x000fe20000000100 */
[----:B------:R-:W-:-:S12]  /*4a40*/  ENDCOLLECTIVE ;  /* 0x000000000000791b */ /* 0x000fd80003800000 */
.L_x_51:
[----:B------:R-:W-:Y:S05]  /*4a50*/  BSYNC B1 ;  /* 0x0000000000017941 */ /* 0x000fea0003800000 */
.L_x_50:
[----:B------:R-:W-:Y:S05]  /*4a60*/  BRA `(.L_x_52) ;  /* 0xffffffc800f87947 */ /* 0x000fea000383ffff */
.L_x_15:
[----:B------:R-:W-:Y:S01]  /*4a70*/  BSSY B1, `(.L_x_53) ;  /* 0x0000006000017945 */ /* 0x000fe20003800000 */
[----:B------:R-:W-:Y:S01]  /*4a80*/  PLOP3.LUT P0, PT, P0, PT, PT, 0x8, 0x80 ;  /* 0x000000000080781c */ /* 0x000fe2000070e170 */
[----:B------:R-:W-:-:S12]  /*4a90*/  IMAD.MOV.U32 R19, RZ, RZ, -0x1 ;  /* 0xffffffffff137424 */ /* 0x000fd800078e00ff */
[----:B------:R-:W-:Y:S05]  /*4aa0*/  WARPSYNC.COLLECTIVE R19, `(.L_x_54) ;  /* 0x0000000013087348 */ /* 0x000fea0003c00000 */
[----:B------:R-:W-:Y:S01]  /*4ab0*/  VOTE.ANY R19, PT, P0 ;  /* 0x0000000000137806 */ /* 0x000fe200000e0100 */
[----:B------:R-:W-:Y:S06]  /*4ac0*/  ENDCOLLECTIVE ;  /* 0x000000000000791b */ /* 0x000fec0003800000 */
.L_x_54:
[----:B------:R-:W-:Y:S05]  /*4ad0*/  BSYNC B1 ;  /* 0x0000000000017941 */ /* 0x000fea0003800000 */
.L_x_53:
[----:B------:R-:W-:Y:S01]  /*4ae0*/  LOP3.LUT R19, R19, 0x80000000, R48, 0xec, !PT ;  /* 0x8000000013137812 */ /* 0x000fe200078eec30 */
[----:B------:R-:W-:Y:S02]  /*4af0*/  IMAD.MOV.U32 R18, RZ, RZ, R41 ;  /* 0x000000ffff127224 */ /* 0x000fe400078e0029 */
[----:B------:R-:W-:Y:S02]  /*4b00*/  IMAD.MOV.U32 R17, RZ, RZ, 0x1 ;  /* 0x00000001ff117424 */ /* 0x000fe400078e00ff */
[----:B------:R-:W-:Y:S02]  /*4b10*/  VIADD R16, R19, 0xffffffff ;  /* 0xffffffff13107836 */ /* 0x000fe40000000000 */
[----:B------:R-:W-:-:S03]  /*4b20*/  VIADD R21, R21, 0xffffffe0 ;  /* 0xffffffe015157836 */ /* 0x000fc60000000000 */
[----:B------:R-:W-:Y:S01]  /*4b30*/  LOP3.LUT R50, R19, R16, RZ, 0xc, !PT ;  /* 0x0000001013327212 */ /* 0x000fe200078e0cff */
[----:B------:R-:W-:-:S03]  /*4b40*/  IMAD.MOV.U32 R19, RZ, RZ, -0x1 ;  /* 0xffffffffff137424 */ /* 0x000fc600078e00ff */
[----:B------:R0:W1:Y:S04]  /*4b50*/  POPC R16, R50 ;  /* 0x0000003200107309 */ /* 0x0000680000000000 */
[----:B01----:R-:W-:Y:S05]  /*4b60*/  WARPSYNC.COLLECTIVE R19, `(.L_x_55) ;  /* 0x0000000013087348 */ /* 0x003fea0003c00000 */
[----:B-1----:R1:W2:Y:S02]  /*4b70*/  SHFL.DOWN P2, R20, R18, R17, R16 ;  /* 0x0800001112147389 */ /* 0x0022a40000040010 */
[----:B012---:R-:W-:Y:S05]  /*4b80*/  ENDCOLLECTIVE ;  /* 0x000000000000791b */ /* 0x007fea0003800000 */
.L_x_55:
[----:B------:R-:W-:Y:S01]  /*4b90*/  ISETP.GE.AND P0, PT, R47, R16, PT ;  /* 0x000000102f00720c */ /* 0x000fe20003f06270 */
[----:B------:R-:W-:-:S03]  /*4ba0*/  IMAD.MOV.U32 R17, RZ, RZ, 0x2 ;  /* 0x00000002ff117424 */ /* 0x000fc600078e00ff */
[----:B------:R-:W-:Y:S02]  /*4bb0*/  SEL R20, R20, RZ, !P0 ;  /* 0x000000ff14147207 */ /* 0x000fe40004000000 */
[----:B------:R-:W-:-:S03]  /*4bc0*/  ISETP.GT.AND P0, PT, R22, R16, PT ;  /* 0x000000101600720c */ /* 0x000fc60003f04270 */
[----:B------:R-:W-:-:S04]  /*4bd0*/  IMAD.IADD R51, R20, 0x1, R41 ;  /* 0x0000000114337824 */ /* 0x000fc800078e0229 */
[----:B------:R-:W-:-:S07]  /*4be0*/  IMAD.MOV.U32 R18, RZ, RZ, R51 ;  /* 0x000000ffff127224 */ /* 0x000fce00078e0033 */
[----:B------:R-:W-:Y:S05]  /*4bf0*/  WARPSYNC.COLLECTIVE R19, `(.L_x_56) ;  /* 0x0000000013087348 */ /* 0x000fea0003c00000 */
[----:B------:R0:W1:Y:S02]  /*4c00*/  SHFL.DOWN P2, R20, R18, R17, R16 ;  /* 0x0800001112147389 */ /* 0x0000640000040010 */
[----:B01----:R-:W-:Y:S05]  /*4c10*/  ENDCOLLECTIVE ;  /* 0x000000000000791b */ /* 0x003fea0003800000 */
.L_x_56:
        /* <DEDUP_REMOVED lines=8> */
.L_x_57:
        /* <DEDUP_REMOVED lines=8> */
.L_x_58:
        /* <DEDUP_REMOVED lines=8> */
.L_x_59:
[----:B------:R-:W-:Y:S05]  /*4da0*/  WARPSYNC.COLLECTIVE R19, `(.L_x_60) ;  /* 0x0000000013087348 */ /* 0x000fea0003c00000 */
[----:B------:R-:W-:Y:S01]  /*4db0*/  VOTE.ALL P0, P0 ;  /* 0x0000000000ff7806 */ /* 0x000fe20000000000 */
[----:B------:R-:W-:-:S12]  /*4dc0*/  ENDCOLLECTIVE ;  /* 0x000000000000791b */ /* 0x000fd80003800000 */
.L_x_60:
[----:B------:R-:W-:-:S04]  /*4dd0*/  ISETP.GT.AND P2, PT, R37, R16, PT ;  /* 0x000000102500720c */ /* 0x000fc80003f44270 */
[----:B------:R-:W-:-:S04]  /*4de0*/  SEL R20, R20, RZ, !P2 ;  /* 0x000000ff14147207 */ /* 0x000fc80005000000 */
[----:B------:R-:W-:Y:S01]  /*4df0*/  IADD3 R39, PT, PT, R50, R20, R39 ;  /* 0x0000001432277210 */ /* 0x000fe20007ffe027 */
[----:B------:R-:W-:Y:S06]  /*4e00*/  BRA `(.L_x_61) ;  /* 0xffffffc800907947 */ /* 0x000fec000383ffff */
.L_x_20:
[----:B------:R-:W-:Y:S01]  /*4e10*/  BSSY B0, `(.L_x_62) ;  /* 0x0000006000007945 */ /* 0x000fe20003800000 */
[----:B------:R-:W-:Y:S01]  /*4e20*/  PLOP3.LUT P0, PT, P0, PT, PT, 0x8, 0x80 ;  /* 0x000000000080781c */ /* 0x000fe2000070e170 */
[----:B------:R-:W-:-:S12]  /*4e30*/  IMAD.MOV.U32 R19, RZ, RZ, -0x1 ;  /* 0xffffffffff137424 */ /* 0x000fd800078e00ff */
[----:B------:R-:W-:Y:S05]  /*4e40*/  WARPSYNC.COLLECTIVE R19, `(.L_x_63) ;  /* 0x0000000013087348 */ /* 0x000fea0003c00000 */
[----:B------:R-:W-:Y:S01]  /*4e50*/  VOTE.ANY P0, P0 ;  /* 0x0000000000ff7806 */ /* 0x000fe20000000100 */
[----:B------:R-:W-:-:S12]  /*4e60*/  ENDCOLLECTIVE ;  /* 0x000000000000791b */ /* 0x000fd80003800000 */
.L_x_63:
[----:B------:R-:W-:Y:S05]  /*4e70*/  BSYNC B0 ;  /* 0x0000000000007941 */ /* 0x000fea0003800000 */
.L_x_62:
[----:B------:R-:W-:Y:S05]  /*4e80*/  BRA `(.L_x_64) ;  /* 0xffffffe000a87947 */ /* 0x000fea000383ffff */
.L_x_22:
[----:B------:R-:W-:Y:S01]  /*4e90*/  BSSY B0, `(.L_x_65) ;  /* 0x0000006000007945 */ /* 0x000fe20003800000 */
[----:B------:R-:W-:Y:S01]  /*4ea0*/  PLOP3.LUT P0, PT, P0, PT, PT, 0x8, 0x80 ;  /* 0x000000000080781c */ /* 0x000fe2000070e170 */
[----:B------:R-:W-:-:S12]  /*4eb0*/  IMAD.MOV.U32 R19, RZ, RZ, -0x1 ;  /* 0xffffffffff137424 */ /* 0x000fd800078e00ff */
[----:B------:R-:W-:Y:S05]  /*4ec0*/  WARPSYNC.COLLECTIVE R19, `(.L_x_66) ;  /* 0x0000000013087348 */ /* 0x000fea0003c00000 */
[----:B------:R-:W-:Y:S01]  /*4ed0*/  VOTE.ANY P0, P0 ;  /* 0x0000000000ff7806 */ /* 0x000fe20000000100 */
[----:B------:R-:W-:-:S12]  /*4ee0*/  ENDCOLLECTIVE ;  /* 0x000000000000791b */ /* 0x000fd80003800000 */
.L_x_66:
[----:B------:R-:W-:Y:S05]  /*4ef0*/  BSYNC B0 ;  /* 0x0000000000007941 */ /* 0x000fea0003800000 */
.L_x_65:
[----:B------:R-:W-:Y:S05]  /*4f00*/  BRA `(.L_x_67) ;  /* 0xffffffe000fc7947 */ /* 0x000fea000383ffff */
.L_x_24:
[----:B------:R-:W0:Y:S01]  /*4f10*/  S2R R53, SR_GEMASK ;  /* 0x0000000000357919 */ /* 0x000e220000003c00 */
[----:B------:R-:W-:Y:S01]  /*4f20*/  BSSY B0, `(.L_x_68) ;  /* 0x0000006000007945 */ /* 0x000fe20003800000 */
[----:B------:R-:W-:Y:S01]  /*4f30*/  PLOP3.LUT P0, PT, P0, PT, PT, 0x8, 0x80 ;  /* 0x000000000080781c */ /* 0x000fe2000070e170 */
[----:B------:R-:W-:-:S12]  /*4f40*/  IMAD.MOV.U32 R19, RZ, RZ, -0x1 ;  /* 0xffffffffff137424 */ /* 0x000fd800078e00ff */
[----:B0-----:R-:W-:Y:S05]  /*4f50*/  WARPSYNC.COLLECTIVE R19, `(.L_x_69) ;  /* 0x0000000013087348 */ /* 0x001fea0003c00000 */
[----:B------:R-:W-:Y:S01]  /*4f60*/  VOTE.ANY R19, PT, P0 ;  /* 0x0000000000137806 */ /* 0x000fe200000e0100 */
[----:B0-----:R-:W-:Y:S06]  /*4f70*/  ENDCOLLECTIVE ;  /* 0x000000000000791b */ /* 0x001fec0003800000 */
.L_x_69:
[----:B------:R-:W-:Y:S05]  /*4f80*/  BSYNC B0 ;  /* 0x0000000000007941 */ /* 0x000fea0003800000 */
.L_x_68:
[----:B------:R-:W-:Y:S01]  /*4f90*/  LOP3.LUT R19, R19, 0x80000000, R53, 0xec, !PT ;  /* 0x8000000013137812 */ /* 0x000fe200078eec35 */
[----:B------:R-:W-:Y:S02]  /*4fa0*/  IMAD.MOV.U32 R18, RZ, RZ, R25 ;  /* 0x000000ffff127224 */ /* 0x000fe400078e0019 */
[----:B------:R-:W-:Y:S02]  /*4fb0*/  IMAD.MOV.U32 R17, RZ, RZ, 0x1 ;  /* 0x00000001ff117424 */ /* 0x000fe400078e00ff */
[----:B------:R-:W-:-:S05]  /*4fc0*/  VIADD R16, R19, 0xffffffff ;  /* 0xffffffff13107836 */ /* 0x000fca0000000000 */
[----:B------:R-:W-:Y:S01]  /*4fd0*/  LOP3.LUT R44, R19, R16, RZ, 0xc, !PT ;  /* 0x00000010132c7212 */ /* 0x000fe200078e0cff */
[----:B------:R-:W-:-:S05]  /*4fe0*/  IMAD.MOV.U32 R19, RZ, RZ, -0x1 ;  /* 0xffffffffff137424 */ /* 0x000fca00078e00ff */
[----:B------:R-:W0:Y:S02]  /*4ff0*/  POPC R44, R44 ;  /* 0x0000002c002c7309 */ /* 0x000e240000000000 */
[----:B0-----:R-:W-:Y:S01]  /*5000*/  IMAD.MOV.U32 R16, RZ, RZ, R44 ;  /* 0x000000ffff107224 */ /* 0x001fe200078e002c */
[----:B------:R-:W-:-:S13]  /*5010*/  ISETP.GE.AND P0, PT, R36, R44, PT ;  /* 0x0000002c2400720c */ /* 0x000fda0003f06270 */
[----:B------:R-:W-:Y:S05]  /*5020*/  WARPSYNC.COLLECTIVE R19, `(.L_x_70) ;  /* 0x0000000013087348 */ /* 0x000fea0003c00000 */
[----:B------:R0:W1:Y:S02]  /*5030*/  SHFL.DOWN P2, R20, R18, R17, R16 ;  /* 0x0800001112147389 */ /* 0x0000640000040010 */
[----:B01----:R-:W-:Y:S05]  /*5040*/  ENDCOLLECTIVE ;  /* 0x000000000000791b */ /* 0x003fea0003800000 */
.L_x_70:
[----:B------:R-:W-:Y:S01]  /*5050*/  IMAD.MOV.U32 R17, RZ, RZ, 0x2 ;  /* 0x00000002ff117424 */ /* 0x000fe200078e00ff */
[----:B------:R-:W-:-:S05]  /*5060*/  SEL R20, R20, RZ, !P0 ;  /* 0x000000ff14147207 */ /* 0x000fca0004000000 */
[----:B------:R-:W-:Y:S02]  /*5070*/  IMAD.IADD R35, R20, 0x1, R25 ;  /* 0x0000000114237824 */ /* 0x000fe400078e0219 */
[----:B------:R-:W-:Y:S02]  /*5080*/  VIADD R25, R36, 0x2 ;  /* 0x0000000224197836 */ /* 0x000fe40000000000 */
[----:B------:R-:W-:-:S03]  /*5090*/  IMAD.MOV.U32 R18, RZ, RZ, R35 ;  /* 0x000000ffff127224 */ /* 0x000fc600078e0023 */
[----:B------:R-:W-:Y:S01]  /*50a0*/  ISETP.GT.AND P0, PT, R25, R44, PT ;  /* 0x0000002c1900720c */ /* 0x000fe20003f04270 */
[----:B------:R-:W-:-:S12]  /*50b0*/  VIADD R25, R36, 0x4 ;  /* 0x0000000424197836 */ /* 0x000fd80000000000 */
[----:B------:R-:W-:Y:S05]  /*50c0*/  WARPSYNC.COLLECTIVE R19, `(.L_x_71) ;  /* 0x0000000013087348 */ /* 0x000fea0003c00000 */
[----:B------:R0:W1:Y:S02]  /*50d0*/  SHFL.DOWN P2, R20, R18, R17, R16 ;  /* 0x0800001112147389 */ /* 0x0000640000040010 */
[----:B01----:R-:W-:Y:S05]  /*50e0*/  ENDCOLLECTIVE ;  /* 0x000000000000791b */ /* 0x003fea0003800000 */
.L_x_71:
        /* <DEDUP_REMOVED lines=9> */
.L_x_72:
        /* <DEDUP_REMOVED lines=8> */
.L_x_73:
[----:B------:R-:W-:Y:S01]  /*5200*/  IMAD.MOV.U32 R17, RZ, RZ, 0x10 ;  /* 0x00000010ff117424 */ /* 0x000fe200078e00ff */
[----:B------:R-:W-:Y:S02]  /*5210*/  SEL R20, R20, RZ, !P0 ;  /* 0x000000ff14147207 */ /* 0x000fe40004000000 */
[----:B------:R-:W-:-:S03]  /*5220*/  ISETP.NE.AND P0, PT, R24, 0x65, PT ;  /* 0x000000651800780c */ /* 0x000fc60003f05270 */
[----:B------:R-:W-:Y:S02]  /*5230*/  IMAD.IADD R26, R25, 0x1, R20 ;  /* 0x00000001191a7824 */ /* 0x000fe400078e0214 */
[----:B------:R-:W-:Y:S02]  /*5240*/  VIADD R25, R36, 0x10 ;  /* 0x0000001024197836 */ /* 0x000fe40000000000 */
[----:B------:R-:W-:-:S03]  /*5250*/  IMAD.MOV.U32 R18, RZ, RZ, R26 ;  /* 0x000000ffff127224 */ /* 0x000fc600078e001a */
[----:B------:R-:W-:-:S13]  /*5260*/  ISETP.GT.AND P3, PT, R25, R44, PT ;  /* 0x0000002c1900720c */ /* 0x000fda0003f64270 */
[----:B------:R-:W-:Y:S05]  /*5270*/  WARPSYNC.COLLECTIVE R19, `(.L_x_74) ;  /* 0x0000000013087348 */ /* 0x000fea0003c00000 */
[----:B------:R0:W1:Y:S02]  /*5280*/  SHFL.DOWN P2, R20, R18, R17, R16 ;  /* 0x0800001112147389 */ /* 0x0000640000040010 */
[----:B01----:R-:W-:Y:S05]  /*5290*/  ENDCOLLECTIVE ;  /* 0x000000000000791b */ /* 0x003fea0003800000 */
.L_x_74:
[----:B------:R-:W-:Y:S05]  /*52a0*/  WARPSYNC.COLLECTIVE R19, `(.L_x_75) ;  /* 0x0000000013087348 */ /* 0x000fea0003c00000 */
[----:B------:R-:W-:Y:S01]  /*52b0*/  VOTE.ALL P0, P0 ;  /* 0x0000000000ff7806 */ /* 0x000fe20000000000 */
[----:B------:R-:W-:-:S12]  /*52c0*/  ENDCOLLECTIVE ;  /* 0x000000000000791b */ /* 0x000fd80003800000 */
.L_x_75:
[----:B------:R-:W0:Y:S01]  /*52d0*/  LDC.64 R16, c[0x0][0x390] ;  /* 0x0000e400ff107b82 */ /* 0x000e220000000a00 */
[----:B------:R-:W-:-:S05]  /*52e0*/  SEL R25, R20, RZ, !P3 ;  /* 0x000000ff14197207 */ /* 0x000fca0005800000 */
[----:B------:R-:W-:Y:S01]  /*52f0*/  IMAD.IADD R26, R26, 0x1, R25 ;  /* 0x000000011a1a7824 */ /* 0x000fe200078e0219 */
[----:B0-----:R-:W-:-:S05]  /*5300*/  IADD3 R35, P2, PT, R16, 0x100, RZ ;  /* 0x0000010010237810 */ /* 0x001fca0007f5e0ff */
[----:B------:R-:W-:Y:S01]  /*5310*/  IMAD.X R39, RZ, RZ, R17, P2 ;  /* 0x000000ffff277224 */ /* 0x000fe200010e0611 */
[----:B------:R-:W-:Y:S07]  /*5320*/  BRA `(.L_x_76) ;  /* 0xffffffe000907947 */ /* 0x000fee000383ffff */
.L_x_26:
[----:B------:R-:W-:Y:S01]  /*5330*/  BSSY B0, `(.L_x_77) ;  /* 0x0000006000007945 */ /* 0x000fe20003800000 */
[----:B------:R-:W-:Y:S01]  /*5340*/  PLOP3.LUT P0, PT, P0, PT, PT, 0x8, 0x80 ;  /* 0x000000000080781c */ /* 0x000fe2000070e170 */
[----:B------:R-:W-:-:S12]  /*5350*/  IMAD.MOV.U32 R19, RZ, RZ, -0x1 ;  /* 0xffffffffff137424 */ /* 0x000fd800078e00ff */
[----:B------:R-:W-:Y:S05]  /*5360*/  WARPSYNC.COLLECTIVE R19, `(.L_x_78) ;  /* 0x0000000013087348 */ /* 0x000fea0003c00000 */
[----:B------:R-:W-:Y:S01]  /*5370*/  VOTE.ANY P0, P0 ;  /* 0x0000000000ff7806 */ /* 0x000fe20000000100 */
[----:B------:R-:W-:-:S12]  /*5380*/  ENDCOLLECTIVE ;  /* 0x000000000000791b */ /* 0x000fd80003800000 */
.L_x_78:
[----:B------:R-:W-:Y:S05]  /*5390*/  BSYNC B0 ;  /* 0x0000000000007941 */ /* 0x000fea0003800000 */
.L_x_77:
[----:B------:R-:W-:Y:S05]  /*53a0*/  BRA `(.L_x_79) ;  /* 0xffffffe000a07947 */ /* 0x000fea000383ffff */
.L_x_28:
[----:B------:R-:W-:Y:S01]  /*53b0*/  BSSY B0, `(.L_x_80) ;  /* 0x0000006000007945 */ /* 0x000fe20003800000 */
[----:B------:R-:W-:Y:S01]  /*53c0*/  PLOP3.LUT P0, PT, P0, PT, PT, 0x8, 0x80 ;  /* 0x000000000080781c */ /* 0x000fe2000070e170 */
[----:B------:R-:W-:-:S12]  /*53d0*/  IMAD.MOV.U32 R19, RZ, RZ, -0x1 ;  /* 0xffffffffff137424 */ /* 0x000fd800078e00ff */
[----:B------:R-:W-:Y:S05]  /*53e0*/  WARPSYNC.COLLECTIVE R19, `(.L_x_81) ;  /* 0x0000000013087348 */ /* 0x000fea0003c00000 */
[----:B------:R-:W-:Y:S01]  /*53f0*/  VOTE.ANY P0, P0 ;  /* 0x0000000000ff7806 */ /* 0x000fe20000000100 */
[----:B------:R-:W-:-:S12]  /*5400*/  ENDCOLLECTIVE ;  /* 0x000000000000791b */ /* 0x000fd80003800000 */
.L_x_81:
[----:B------:R-:W-:Y:S05]  /*5410*/  BSYNC B0 ;  /* 0x0000000000007941 */ /* 0x000fea0003800000 */
.L_x_80:
[----:B------:R-:W-:Y:S05]  /*5420*/  BRA `(.L_x_82) ;  /* 0xffffffe000f47947 */ /* 0x000fea000383ffff */
.L_x_30:
[----:B------:R-:W-:Y:S01]  /*5430*/  BSSY B0, `(.L_x_83) ;  /* 0x0000006000007945 */ /* 0x000fe20003800000 */
[----:B------:R-:W-:Y:S01]  /*5440*/  PLOP3.LUT P0, PT, P0, PT, PT, 0x8, 0x80 ;  /* 0x000000000080781c */ /* 0x000fe2000070e170 */
[----:B------:R-:W-:-:S12]  /*5450*/  IMAD.MOV.U32 R19, RZ, RZ, -0x1 ;  /* 0xffffffffff137424 */ /* 0x000fd800078e00ff */
[----:B------:R-:W-:Y:S05]  /*5460*/  WARPSYNC.COLLECTIVE R19, `(.L_x_84) ;  /* 0x0000000013087348 */ /* 0x000fea0003c00000 */
[----:B------:R-:W-:Y:S01]  /*5470*/  VOTE.ANY R19, PT, P0 ;  /* 0x0000000000137806 */ /* 0x000fe200000e0100 */
[----:B------:R-:W-:Y:S06]  /*5480*/  ENDCOLLECTIVE ;  /* 0x000000000000791b */ /* 0x000fec0003800000 */
.L_x_84:
[----:B------:R-:W-:Y:S05]  /*5490*/  BSYNC B0 ;  /* 0x0000000000007941 */ /* 0x000fea0003800000 */
.L_x_83:
[----:B------:R-:W-:Y:S01]  /*54a0*/  LOP3.LUT R19, R19, 0x80000000, R53, 0xec, !PT ;  /* 0x8000000013137812 */ /* 0x000fe200078eec35 */
[----:B------:R-:W-:Y:S02]  /*54b0*/  IMAD.MOV.U32 R18, RZ, RZ, R25 ;  /* 0x000000ffff127224 */ /* 0x000fe400078e0019 */
[----:B------:R-:W-:Y:S02]  /*54c0*/  IMAD.MOV.U32 R17, RZ, RZ, 0x1 ;  /* 0x00000001ff117424 */ /* 0x000fe400078e00ff */
[----:B------:R-:W-:Y:S02]  /*54d0*/  VIADD R16, R19, 0xffffffff ;  /* 0xffffffff13107836 */ /* 0x000fe40000000000 */
[----:B------:R-:W-:-:S03]  /*54e0*/  VIADD R21, R21, 0xffffffe0 ;  /* 0xffffffe015157836 */ /* 0x000fc60000000000 */
[----:B------:R-:W-:Y:S01]  /*54f0*/  LOP3.LUT R16, R19, R16, RZ, 0xc, !PT ;  /* 0x0000001013107212 */ /* 0x000fe200078e0cff */
[----:B------:R-:W-:-:S05]  /*5500*/  IMAD.MOV.U32 R19, RZ, RZ, -0x1 ;  /* 0xffffffffff137424 */ /* 0x000fca00078e00ff */
[----:B------:R-:W0:Y:S02]  /*5510*/  POPC R16, R16 ;  /* 0x0000001000107309 */ /* 0x000e240000000000 */
[----:B0-----:R-:W-:Y:S05]  /*5520*/  WARPSYNC.COLLECTIVE R19, `(.L_x_85) ;  /* 0x0000000013087348 */ /* 0x001fea0003c00000 */
[----:B0-----:R0:W1:Y:S02]  /*5530*/  SHFL.DOWN P2, R20, R18, R17, R16 ;  /* 0x0800001112147389 */ /* 0x0010640000040010 */
[----:B01----:R-:W-:Y:S05]  /*5540*/  ENDCOLLECTIVE ;  /* 0x000000000000791b */ /* 0x003fea0003800000 */
.L_x_85:
[----:B------:R-:W-:Y:S01]  /*5550*/  ISETP.GE.AND P0, PT, R36, R16, PT ;  /* 0x000000102400720c */ /* 0x000fe20003f06270 */
[----:B------:R-:W-:-:S03]  /*5560*/  IMAD.MOV.U32 R17, RZ, RZ, 0x2 ;  /* 0x00000002ff117424 */ /* 0x000fc600078e00ff */
[----:B------:R-:W-:-:S05]  /*5570*/  SEL R20, R20, RZ, !P0 ;  /* 0x000000ff14147207 */ /* 0x000fca0004000000 */
[----:B------:R-:W-:Y:S02]  /*5580*/  IMAD.IADD R25, R20, 0x1, R25 ;  /* 0x0000000114197824 */ /* 0x000fe400078e0219 */
[----:B------:R-:W-:Y:S02]  /*5590*/  VIADD R20, R36, 0x2 ;  /* 0x0000000224147836 */ /* 0x000fe40000000000 */
[----:B------:R-:W-:-:S03]  /*55a0*/  IMAD.MOV.U32 R18, RZ, RZ, R25 ;  /* 0x000000ffff127224 */ /* 0x000fc600078e0019 */
[----:B------:R-:W-:-:S13]  /*55b0*/  ISETP.GT.AND P0, PT, R20, R16, PT ;  /* 0x000000101400720c */ /* 0x000fda0003f04270 */
[----:B------:R-:W-:Y:S05]  /*55c0*/  WARPSYNC.COLLECTIVE R19, `(.L_x_86) ;  /* 0x0000000013087348 */ /* 0x000fea0003c00000 */
[----:B------:R0:W1:Y:S02]  /*55d0*/  SHFL.DOWN P2, R20, R18, R17, R16 ;  /* 0x0800001112147389 */ /* 0x0000640000040010 */
[----:B01----:R-:W-:Y:S05]  /*55e0*/  ENDCOLLECTIVE ;  /* 0x000000000000791b */ /* 0x003fea0003800000 */
.L_x_86:
[----:B------:R-:W-:Y:S01]  /*55f0*/  IMAD.MOV.U32 R17, RZ, RZ, 0x4 ;  /* 0x00000004ff117424 */ /* 0x000fe200078e00ff */
        /* <DEDUP_REMOVED lines=8> */
.L_x_87:
        /* <DEDUP_REMOVED lines=9> */
.L_x_88:
[----:B------:R-:W-:Y:S01]  /*5710*/  IMAD.MOV.U32 R17, RZ, RZ, 0x10 ;  /* 0x00000010ff117424 */ /* 0x000fe200078e00ff */
[----:B------:R-:W-:-:S05]  /*5720*/  SEL R20, R20, RZ, !P0 ;  /* 0x000000ff14147207 */ /* 0x000fca0004000000 */
[----:B------:R-:W-:-:S04]  /*5730*/  IMAD.IADD R25, R25, 0x1, R20 ;  /* 0x0000000119197824 */ /* 0x000fc800078e0214 */
[----:B------:R-:W-:-:S07]  /*5740*/  IMAD.MOV.U32 R18, RZ, RZ, R25 ;  /* 0x000000ffff127224 */ /* 0x000fce00078e0019 */
[----:B------:R-:W-:Y:S05]  /*5750*/  WARPSYNC.COLLECTIVE R19, `(.L_x_89) ;  /* 0x0000000013087348 */ /* 0x000fea0003c00000 */
[----:B------:R0:W1:Y:S02]  /*5760*/  SHFL.DOWN P2, R20, R18, R17, R16 ;  /* 0x0800001112147389 */ /* 0x0000640000040010 */
[----:B01----:R-:W-:Y:S05]  /*5770*/  ENDCOLLECTIVE ;  /* 0x000000000000791b */ /* 0x003fea0003800000 */
.L_x_89:
[----:B------:R-:W-:-:S05]  /*5780*/  VIADD R17, R36, 0x10 ;  /* 0x0000001024117836 */ /* 0x000fca0000000000 */
[----:B------:R-:W-:-:S04]  /*5790*/  ISETP.GT.AND P0, PT, R17, R16, PT ;  /* 0x000000101100720c */ /* 0x000fc80003f04270 */
[----:B------:R-:W-:Y:S02]  /*57a0*/  SEL R20, R20, RZ, !P0 ;  /* 0x000000ff14147207 */ /* 0x000fe40004000000 */
[----:B------:R-:W-:Y:S02]  /*57b0*/  ISETP.NE.AND P0, PT, R24, 0x65, PT ;  /* 0x000000651800780c */ /* 0x000fe40003f05270 */
[----:B------:R-:W-:-:S11]  /*57c0*/  IADD3 R26, PT, PT, R25, R20, R26 ;  /* 0x00000014191a7210 */ /* 0x000fd60007ffe01a */
[----:B------:R-:W-:Y:S05]  /*57d0*/  WARPSYNC.COLLECTIVE R19, `(.L_x_90) ;  /* 0x0000000013087348 */ /* 0x000fea0003c00000 */
[----:B------:R-:W-:Y:S01]  /*57e0*/  VOTE.ALL P0, P0 ;  /* 0x0000000000ff7806 */ /* 0x000fe20000000000 */
[----:B------:R-:W-:-:S12]  /*57f0*/  ENDCOLLECTIVE ;  /* 0x000000000000791b */ /* 0x000fd80003800000 */
.L_x_90:
[----:B------:R-:W-:Y:S05]  /*5800*/  BRA `(.L_x_91) ;  /* 0xffffffe0008c7947 */ /* 0x000fea000383ffff */
.L_x_92:
[----:B------:R-:W-:-:S00]  /*5810*/  BRA `(.L_x_92) ;  /* 0xfffffffc00fc7947 */ /* 0x000fc0000383ffff */
[----:B------:R-:W-:-:S00]  /*5820*/  NOP ;  /* 0x0000000000007918 */ /* 0x000fc00000000000 */
        /* <DEDUP_REMOVED lines=13> */
.L_x_102:


//--------------------- .text._ZN3cub18CUB_300001_SM_10006detail4scan20DeviceScanInitKernelINS0_13ScanTileStateIjLb1EEEEEvT_i --------------------------
	.section	.text._ZN3cub18CUB_300001_SM_10006detail4scan20DeviceScanInitKernelINS0_13ScanTileStateIjLb1EEEEEvT_i,"ax",@progbits
	.align	128
        .global         _ZN3cub18CUB_300001_SM_10006detail4scan20DeviceScanInitKernelINS0_13ScanTileStateIjLb1EEEEEvT_i
        .type           _ZN3cub18CUB_300001_SM_10006detail4scan20DeviceScanInitKernelINS0_13ScanTileStateIjLb1EEEEEvT_i,@function
        .size           _ZN3cub18CUB_300001_SM_10006detail4scan20DeviceScanInitKernelINS0_13ScanTileStateIjLb1EEEEEvT_i,(.L_x_103 - _ZN3cub18CUB_300001_SM_10006detail4scan20DeviceScanInitKernelINS0_13ScanTileStateIjLb1EEEEEvT_i)
        .other          _ZN3cub18CUB_300001_SM_10006detail4scan20DeviceScanInitKernelINS0_13ScanTileStateIjLb1EEEEEvT_i,@"STO_CUDA_ENTRY STV_DEFAULT"
_ZN3cub18CUB_300001_SM_10006detail4scan20DeviceScanInitKernelINS0_13ScanTileStateIjLb1EEEEEvT_i:
.text._ZN3cub18CUB_300001_SM_10006detail4scan20DeviceScanInitKernelINS0_13ScanTileStateIjLb1EEEEEvT_i:
[----:B------:R-:W-:Y:S01]  /*0000*/  LDC R1, c[0x0][0x37c] ;  /* 0x0000df00ff017b82 */ /* 0x000fe20000000800 */
[----:B------:R-:W0:Y:S07]  /*0010*/  S2R R0, SR_TID.X ;  /* 0x0000000000007919 */ /* 0x000e2e0000002100 */
[----:B------:R-:W1:Y:S01]  /*0020*/  S2UR UR6, SR_CTAID.X ;  /* 0x00000000000679c3 */ /* 0x000e620000002500 */
[----:B------:R-:W2:Y:S07]  /*0030*/  LDCU UR4, c[0x0][0x388] ;  /* 0x00007100ff0477ac */ /* 0x000eae0008000800 */
[----:B------:R-:W1:Y:S01]  /*0040*/  LDC R5, c[0x0][0x360] ;  /* 0x0000d800ff057b82 */ /* 0x000e620000000800 */
[----:B0-----:R-:W-:Y:S01]  /*0050*/  ISETP.GT.U32.AND P0, PT, R0, 0x1f, PT ;  /* 0x0000001f0000780c */ /* 0x001fe20003f04070 */
[----:B-1----:R-:W-:-:S03]  /*0060*/  IMAD R5, R5, UR6, R0 ;  /* 0x0000000605057c24 */ /* 0x002fc6000f8e0200 */
[----:B------:R-:W-:Y:S02]  /*0070*/  ISETP.NE.OR P0, PT, RZ, UR6, P0 ;  /* 0x00000006ff007c0c */ /* 0x000fe40008705670 */
[----:B--2---:R-:W-:Y:S01]  /*0080*/  ISETP.GE.AND P1, PT, R5, UR4, PT ;  /* 0x0000000405007c0c */ /* 0x004fe2000bf26270 */
[----:B------:R-:W0:-:S12]  /*0090*/  LDCU.64 UR4, c[0x0][0x358] ;  /* 0x00006b00ff0477ac */ /* 0x000e180008000a00 */
[----:B------:R-:W1:Y:S01]  /*00a0*/  @!P1 LDC.64 R2, c[0x0][0x380] ;  /* 0x0000e000ff029b82 */ /* 0x000e620000000a00 */
[----:B------:R-:W-:Y:S01]  /*00b0*/  @!P1 MOV R4, 0x63 ;  /* 0x0000006300049802 */ /* 0x000fe20000000f00 */
[----:B-1----:R-:W-:-:S04]  /*00c0*/  @!P1 IMAD.WIDE R2, R5, 0x8, R2 ;  /* 0x0000000805029825 */ /* 0x002fc800078e0202 */
[----:B------:R-:W-:-:S05]  /*00d0*/  HFMA2 R5, -RZ, RZ, 0, 0 ;  /* 0x00000000ff057431 */ /* 0x000fca00000001ff */
[----:B0-----:R0:W-:Y:S01]  /*00e0*/  @!P1 STG.E.64 desc[UR4][R2.64+0x100], R4 ;  /* 0x0001000402009986 */ /* 0x0011e2000c101b04 */
[----:B------:R-:W-:Y:S05]  /*00f0*/  @P0 EXIT ;  /* 0x000000000000094d */ /* 0x000fea0003800000 */
[----:B0-----:R-:W0:Y:S02]  /*0100*/  LDC.64 R2, c[0x0][0x380] ;  /* 0x0000e000ff027b82 */ /* 0x001e240000000a00 */
[----:B0-----:R-:W-:-:S05]  /*0110*/  IMAD.WIDE.U32 R2, R0, 0x8, R2 ;  /* 0x0000000800027825 */ /* 0x001fca00078e0002 */
[----:B------:R-:W-:Y:S01]  /*0120*/  STG.E.64 desc[UR4][R2.64], RZ ;  /* 0x000000ff02007986 */ /* 0x000fe2000c101b04 */
[----:B------:R-:W-:Y:S05]  /*0130*/  EXIT ;  /* 0x000000000000794d */ /* 0x000fea0003800000 */
.L_x_93:
        /* <DEDUP_REMOVED lines=12> */
.L_x_103:


//--------------------- .text._ZN3cub18CUB_300001_SM_10006detail11EmptyKernelIvEEvv --------------------------
	.section	.text._ZN3cub18CUB_300001_SM_10006detail11EmptyKernelIvEEvv,"ax",@progbits
	.align	128
        .global         _ZN3cub18CUB_300001_SM_10006detail11EmptyKernelIvEEvv
        .type           _ZN3cub18CUB_300001_SM_10006detail11EmptyKernelIvEEvv,@function
        .size           _ZN3cub18CUB_300001_SM_10006detail11EmptyKernelIvEEvv,(.L_x_104 - _ZN3cub18CUB_300001_SM_10006detail11EmptyKernelIvEEvv)
        .other          _ZN3cub18CUB_300001_SM_10006detail11EmptyKernelIvEEvv,@"STO_CUDA_ENTRY STV_DEFAULT"
_ZN3cub18CUB_300001_SM_10006detail11EmptyKernelIvEEvv:
.text._ZN3cub18CUB_300001_SM_10006detail11EmptyKernelIvEEvv:
[----:B------:R-:W-:Y:S01]  /*0000*/  LDC R1, c[0x0][0x37c] ;  /* 0x0000df00ff017b82 */ /* 0x000fe20000000800 */
[----:B------:R-:W-:Y:S05]  /*0010*/  EXIT ;  /* 0x000000000000794d */ /* 0x000fea0003800000 */
.L_x_94:
        /* <DEDUP_REMOVED lines=14> */
.L_x_104:


//--------------------- .text._Z13block_shufflePjS_S_S_jj --------------------------
	.section	.text._Z13block_shufflePjS_S_S_jj,"ax",@progbits
	.align	128
        .global         _Z13block_shufflePjS_S_S_jj
        .type           _Z13block_shufflePjS_S_S_jj,@function
        .size           _Z13block_shufflePjS_S_S_jj,(.L_x_105 - _Z13block_shufflePjS_S_S_jj)
        .other          _Z13block_shufflePjS_S_S_jj,@"STO_CUDA_ENTRY STV_DEFAULT"
_Z13block_shufflePjS_S_S_jj:
.text._Z13block_shufflePjS_S_S_jj:
[----:B------:R-:W-:Y:S01]  /*0000*/  LDC R1, c[0x0][0x37c] ;  /* 0x0000df00ff017b82 */ /* 0x000fe20000000800 */
[----:B------:R-:W0:Y:S01]  /*0010*/  S2R R9, SR_TID.X ;  /* 0x0000000000097919 */ /* 0x000e220000002100 */
[----:B------:R-:W1:Y:S01]  /*0020*/  LDCU UR4, c[0x0][0x3a4] ;  /* 0x00007480ff0477ac */ /* 0x000e620008000800 */
[----:B------:R-:W0:Y:S02]  /*0030*/  S2R R13, SR_CTAID.X ;  /* 0x00000000000d7919 */ /* 0x000e240000002500 */
[----:B0-----:R-:W-:-:S04]  /*0040*/  LEA R9, R13, R9, 0x8 ;  /* 0x000000090d097211 */ /* 0x001fc800078e40ff */
[----:B-1----:R-:W-:-:S13]  /*0050*/  ISETP.GE.U32.AND P0, PT, R9, UR4, PT ;  /* 0x0000000409007c0c */ /* 0x002fda000bf06070 */
[----:B------:R-:W-:Y:S05]  /*0060*/  @P0 EXIT ;  /* 0x000000000000094d */ /* 0x000fea0003800000 */
[----:B------:R-:W0:Y:S01]  /*0070*/  LDC.64 R2, c[0x0][0x388] ;  /* 0x0000e200ff027b82 */ /* 0x000e220000000a00 */
[----:B------:R-:W1:Y:S01]  /*0080*/  LDCU.64 UR4, c[0x0][0x358] ;  /* 0x00006b00ff0477ac */ /* 0x000e620008000a00 */
[----:B------:R-:W2:Y:S06]  /*0090*/  LDCU UR7, c[0x0][0x3a0] ;  /* 0x00007400ff0777ac */ /* 0x000eac0008000800 */
[----:B------:R-:W3:Y:S08]  /*00a0*/  LDC.64 R6, c[0x0][0x398] ;  /* 0x0000e600ff067b82 */ /* 0x000ef00000000a00 */
[----:B------:R-:W4:Y:S01]  /*00b0*/  LDC.64 R4, c[0x0][0x390] ;  /* 0x0000e400ff047b82 */ /* 0x000f220000000a00 */
[----:B0-----:R-:W-:-:S05]  /*00c0*/  IMAD.WIDE.U32 R2, R9, 0x4, R2 ;  /* 0x0000000409027825 */ /* 0x001fca00078e0002 */
[----:B-1----:R0:W2:Y:S01]  /*00d0*/  LDG.E R11, desc[UR4][R2.64] ;  /* 0x00000004020b7981 */ /* 0x0020a2000c1e1900 */
[----:B------:R-:W1:Y:S01]  /*00e0*/  LDCU UR6, c[0x0][0x370] ;  /* 0x00006e00ff0677ac */ /* 0x000e620008000800 */
[----:B---3--:R-:W-:-:S06]  /*00f0*/  IMAD.WIDE.U32 R6, R9, 0x4, R6 ;  /* 0x0000000409067825 */ /* 0x008fcc00078e0006 */
[----:B------:R-:W3:Y:S01]  /*0100*/  LDG.E R7, desc[UR4][R6.64] ;  /* 0x0000000406077981 */ /* 0x000ee2000c1e1900 */
[----:B0-----:R-:W0:Y:S01]  /*0110*/  LDC.64 R2, c[0x0][0x380] ;  /* 0x0000e000ff027b82 */ /* 0x001e220000000a00 */
[----:B--2---:R-:W-:-:S04]  /*0120*/  SHF.R.U32.HI R0, RZ, UR7, R11 ;  /* 0x00000007ff007c19 */ /* 0x004fc8000801160b */
[----:B------:R-:W-:-:S05]  /*0130*/  LOP3.LUT R0, R0, 0xf, RZ, 0xc0, !PT ;  /* 0x0000000f00007812 */ /* 0x000fca00078ec0ff */
[----:B-1----:R-:W-:-:S04]  /*0140*/  IMAD R13, R0, UR6, R13 ;  /* 0x00000006000d7c24 */ /* 0x002fc8000f8e020d */
[----:B----4-:R-:W-:-:S06]  /*0150*/  IMAD.WIDE.U32 R4, R13, 0x4, R4 ;  /* 0x000000040d047825 */ /* 0x010fcc00078e0004 */
[----:B------:R-:W3:Y:S01]  /*0160*/  LDG.E R4, desc[UR4][R4.64] ;  /* 0x0000000404047981 */ /* 0x000ee2000c1e1900 */
[----:B------:R-:W-:Y:S01]  /*0170*/  BAR.SYNC.DEFER_BLOCKING 0x0 ;  /* 0x0000000000007b1d */ /* 0x000fe20000010000 */
[----:B---3--:R-:W-:-:S05]  /*0180*/  IADD3 R9, PT, PT, R4, R7, RZ ;  /* 0x0000000704097210 */ /* 0x008fca0007ffe0ff */
[----:B0-----:R-:W-:-:S05]  /*0190*/  IMAD.WIDE.U32 R2, R9, 0x4, R2 ;  /* 0x0000000409027825 */ /* 0x001fca00078e0002 */
[----:B------:R-:W-:Y:S01]  /*01a0*/  STG.E desc[UR4][R2.64], R11 ;  /* 0x0000000b02007986 */ /* 0x000fe2000c101904 */
[----:B------:R-:W-:Y:S05]  /*01b0*/  EXIT ;  /* 0x000000000000794d */ /* 0x000fea0003800000 */
.L_x_95:
        /* <DEDUP_REMOVED lines=12> */
.L_x_105:


//--------------------- .text._Z16block_radix_sortPjS_S_jS_j --------------------------
	.section	.text._Z16block_radix_sortPjS_S_jS_j,"ax",@progbits
	.align	128
        .global         _Z16block_radix_sortPjS_S_jS_j
        .type           _Z16block_radix_sortPjS_S_jS_j,@function
        .size           _Z16block_radix_sortPjS_S_jS_j,(.L_x_106 - _Z16block_radix_sortPjS_S_jS_j)
        .other          _Z16block_radix_sortPjS_S_jS_j,@"STO_CUDA_ENTRY STV_DEFAULT"
_Z16block_radix_sortPjS_S_jS_j:
.text._Z16block_radix_sortPjS_S_jS_j:
[----:B------:R-:W-:Y:S01]  /*0000*/  LDC R1, c[0x0][0x37c] ;  /* 0x0000df00ff017b82 */ /* 0x000fe20000000800 */
[----:B------:R-:W0:Y:S01]  /*0010*/  S2R R4, SR_TID.X ;  /* 0x0000000000047919 */ /* 0x000e220000002100 */
[----:B------:R-:W1:Y:S01]  /*0020*/  LDCU UR4, c[0x0][0x3a8] ;  /* 0x00007500ff0477ac */ /* 0x000e620008000800 */
[----:B------:R-:W0:Y:S01]  /*0030*/  S2R R5, SR_CTAID.X ;  /* 0x0000000000057919 */ /* 0x000e220000002500 */
[----:B------:R-:W2:Y:S04]  /*0040*/  LDCU.64 UR8, c[0x0][0x358] ;  /* 0x00006b00ff0877ac */ /* 0x000ea80008000a00 */
[----:B------:R-:W3:Y:S01]  /*0050*/  S2UR UR5, SR_CgaCtaId ;  /* 0x00000000000579c3 */ /* 0x000ee20000008800 */
[----:B------:R-:W4:Y:S01]  /*0060*/  LDCU UR7, c[0x0][0x3a8] ;  /* 0x00007500ff0777ac */ /* 0x000f220008000800 */
[----:B0-----:R-:W-:-:S05]  /*0070*/  IMAD R26, R5, 0x100, R4 ;  /* 0x00000100051a7824 */ /* 0x001fca00078e0204 */
[----:B-1----:R-:W-:-:S13]  /*0080*/  ISETP.GE.U32.AND P0, PT, R26, UR4, PT ;  /* 0x000000041a007c0c */ /* 0x002fda000bf06070 */
[----:B------:R-:W0:Y:S02]  /*0090*/  @!P0 LDC.64 R2, c[0x0][0x3a0] ;  /* 0x0000e800ff028b82 */ /* 0x000e240000000a00 */
[----:B0-----:R-:W-:-:S05]  /*00a0*/  @!P0 IMAD.WIDE.U32 R2, R26, 0x4, R2 ;  /* 0x000000041a028825 */ /* 0x001fca00078e0002 */
[----:B--2---:R0:W2:Y:S01]  /*00b0*/  @!P0 LDG.E R8, desc[UR8][R2.64] ;  /* 0x0000000802088981 */ /* 0x0040a2000c1e1900 */
[----:B------:R-:W-:Y:S01]  /*00c0*/  UMOV UR4, 0x400 ;  /* 0x0000040000047882 */ /* 0x000fe20000000000 */
[----:B------:R-:W1:Y:S01]  /*00d0*/  LDC R6, c[0x0][0x370] ;  /* 0x0000dc00ff067b82 */ /* 0x000e620000000800 */
[----:B---3--:R-:W-:Y:S01]  /*00e0*/  ULEA UR4, UR5, UR4, 0x18 ;  /* 0x0000000405047291 */ /* 0x008fe2000f8ec0ff */
[----:B------:R-:W-:Y:S01]  /*00f0*/  ISETP.NE.AND P1, PT, R4, RZ, PT ;  /* 0x000000ff0400720c */ /* 0x000fe20003f25270 */
[----:B------:R-:W-:-:S04]  /*0100*/  UMOV UR6, 0xc04 ;  /* 0x00000c0400067882 */ /* 0x000fc80000000000 */
[----:B------:R-:W-:Y:S01]  /*0110*/  IMAD.U32 R27, RZ, RZ, UR4 ;  /* 0x00000004ff1b7e24 */ /* 0x000fe2000f8e00ff */
[----:B0-----:R-:W0:Y:S03]  /*0120*/  LDC.64 R2, c[0x0][0x390] ;  /* 0x0000e400ff027b82 */ /* 0x001e260000000a00 */
[----:B------:R-:W-:Y:S01]  /*0130*/  IMAD R25, R4, 0x4, R27 ;  /* 0x0000000404197824 */ /* 0x000fe200078e021b */
[----:B------:R-:W3:Y:S04]  /*0140*/  LDCU UR4, c[0x0][0x398] ;  /* 0x00007300ff0477ac */ /* 0x000ee80008000800 */
[----:B--2---:R-:W-:Y:S04]  /*0150*/  @!P0 STS [R25], R8 ;  /* 0x0000000819008388 */ /* 0x004fe80000000800 */
[----:B------:R-:W-:Y:S01]  /*0160*/  @P0 STS [R25], RZ ;  /* 0x000000ff19000388 */ /* 0x000fe20000000800 */
[----:B------:R-:W-:Y:S06]  /*0170*/  BAR.SYNC.DEFER_BLOCKING 0x0 ;  /* 0x0000000000007b1d */ /* 0x000fec0000010000 */
[----:B------:R-:W3:Y:S02]  /*0180*/  LDS R24, [R25] ;  /* 0x0000000019187984 */ /* 0x000ee40000000800 */
[----:B---3--:R-:W-:-:S04]  /*0190*/  SHF.R.U32.HI R0, RZ, UR4, R24 ;  /* 0x00000004ff007c19 */ /* 0x008fc80008011618 */
[----:B------:R-:W-:-:S04]  /*01a0*/  LOP3.LUT R0, R0, 0xf, RZ, 0xc0, !PT ;  /* 0x0000000f00007812 */ /* 0x000fc800078ec0ff */
[----:B01--4-:R-:W-:-:S07]  /*01b0*/  IADD3 R7, PT, PT, -R0, RZ, RZ ;  /* 0x000000ff00077210 */ /* 0x013fce0007ffe1ff */
.L_x_98:
[----:B0-----:R-:W0:Y:S01]  /*01c0*/  @!P1 S2R R9, SR_CgaCtaId ;  /* 0x0000000000099919 */ /* 0x001e220000008800 */
[----:B-1----:R-:W-:Y:S01]  /*01d0*/  @!P1 MOV R8, 0x400 ;  /* 0x0000040000089802 */ /* 0x002fe20000000f00 */
[----:B------:R-:W-:Y:S01]  /*01e0*/  BSSY.RECONVERGENT B0, `(.L_x_96) ;  /* 0x000005b000007945 */ /* 0x000fe20003800200 */
[----:B------:R-:W-:Y:S01]  /*01f0*/  ISETP.GE.U32.AND P2, PT, R26, UR7, PT ;  /* 0x000000071a007c0c */ /* 0x000fe2000bf46070 */
[----:B------:R-:W-:Y:S01]  /*0200*/  STS [R25+0x400], RZ ;  /* 0x000400ff19007388 */ /* 0x000fe20000000800 */
[----:B------:R-:W-:-:S11]  /*0210*/  ISETP.GE.U32.AND P0, PT, R4, 0x2, PT ;  /* 0x000000020400780c */ /* 0x000fd60003f06070 */
[----:B------:R-:W-:Y:S02]  /*0220*/  @!P2 ISETP.NE.AND P3, PT, R7, RZ, PT ;  /* 0x000000ff0700a20c */ /* 0x000fe40003f65270 */
[----:B0-----:R-:W-:Y:S02]  /*0230*/  @!P1 LEA R27, R9, R8, 0x18 ;  /* 0x00000008091b9211 */ /* 0x001fe400078ec0ff */
[----:B------:R-:W-:-:S03]  /*0240*/  @!P2 SEL R8, RZ, 0x1, P3 ;  /* 0x00000001ff08a807 */ /* 0x000fc60001800000 */
[----:B------:R-:W-:Y:S01]  /*0250*/  @!P1 STS [R27+0x800], RZ ;  /* 0x000800ff1b009388 */ /* 0x000fe20000000800 */
[----:B------:R-:W-:Y:S01]  /*0260*/  BAR.SYNC.DEFER_BLOCKING 0x0 ;  /* 0x0000000000007b1d */ /* 0x000fe20000010000 */
[----:B------:R-:W-:-:S05]  /*0270*/  ISETP.NE.AND P1, PT, R4, RZ, PT ;  /* 0x000000ff0400720c */ /* 0x000fca0003f25270 */
[----:B------:R-:W-:Y:S02]  /*0280*/  @!P2 STS [R25+0x400], R8 ;  /* 0x000400081900a388 */ /* 0x000fe40000000800 */
[----:B------:R-:W-:Y:S06]  /*0290*/  BAR.SYNC.DEFER_BLOCKING 0x0 ;  /* 0x0000000000007b1d */ /* 0x000fec0000010000 */
[----:B------:R-:W-:Y:S04]  /*02a0*/  @!P1 LDS R10, [R25+0x400] ;  /* 0x00040000190a9984 */ /* 0x000fe80000000800 */
[----:B------:R-:W-:Y:S04]  /*02b0*/  @P1 LDS R12, [R25+0x400] ;  /* 0x00040000190c1984 */ /* 0x000fe80000000800 */
[----:B------:R-:W0:Y:S02]  /*02c0*/  @P1 LDS R9, [R25+0x3fc] ;  /* 0x0003fc0019091984 */ /* 0x000e240000000800 */
[----:B0-----:R-:W-:Y:S01]  /*02d0*/  @P1 IMAD.IADD R10, R12, 0x1, R9 ;  /* 0x000000010c0a1824 */ /* 0x001fe200078e0209 */
[----:B------:R-:W-:Y:S06]  /*02e0*/  BAR.SYNC.DEFER_BLOCKING 0x0 ;  /* 0x0000000000007b1d */ /* 0x000fec0000010000 */
[----:B------:R-:W-:Y:S02]  /*02f0*/  STS [R25+0x400], R10 ;  /* 0x0004000a19007388 */ /* 0x000fe40000000800 */
[----:B------:R-:W-:Y:S06]  /*0300*/  BAR.SYNC.DEFER_BLOCKING 0x0 ;  /* 0x0000000000007b1d */ /* 0x000fec0000010000 */
[----:B------:R-:W-:Y:S04]  /*0310*/  @P0 LDS R9, [R25+0x400] ;  /* 0x0004000019090984 */ /* 0x000fe80000000800 */
[----:B------:R-:W0:Y:S02]  /*0320*/  @P0 LDS R8, [R25+0x3f8] ;  /* 0x0003f80019080984 */ /* 0x000e240000000800 */
[----:B0-----:R-:W-:-:S06]  /*0330*/  @P0 IMAD.IADD R8, R9, 0x1, R8 ;  /* 0x0000000109080824 */ /* 0x001fcc00078e0208 */
[----:B------:R-:W0:Y:S01]  /*0340*/  @!P0 LDS R8, [R25+0x400] ;  /* 0x0004000019088984 */ /* 0x000e220000000800 */
[----:B------:R-:W-:Y:S01]  /*0350*/  BAR.SYNC.DEFER_BLOCKING 0x0 ;  /* 0x0000000000007b1d */ /* 0x000fe20000010000 */
[----:B------:R-:W-:-:S05]  /*0360*/  ISETP.GE.U32.AND P0, PT, R4, 0x4, PT ;  /* 0x000000040400780c */ /* 0x000fca0003f06070 */
[----:B0-----:R-:W-:Y:S02]  /*0370*/  STS [R25+0x400], R8 ;  /* 0x0004000819007388 */ /* 0x001fe40000000800 */
        /* <DEDUP_REMOVED lines=11> */
[----:B0-----:R-:W-:-:S06]  /*0430*/  @P0 IADD3 R8, PT, PT, R9, R8, RZ ;  /* 0x0000000809080210 */ /* 0x001fcc0007ffe0ff */
        /* <DEDUP_REMOVED lines=34> */
[----:B------:R-:W-:Y:S02]  /*0660*/  PLOP3.LUT P0, PT, PT, PT, PT, 0x8, 0x80 ;  /* 0x000000000080781c */ /* 0x000fe40003f0e170 */
[----:B------:R-:W-:-:S04]  /*0670*/  @!P2 PLOP3.LUT P0, PT, P3, PT, PT, 0x8, 0x80 ;  /* 0x000000000080a81c */ /* 0x000fc80001f0e170 */
[----:B------:R-:W-:Y:S01]  /*0680*/  ISETP.GE.U32.OR P0, PT, R26, UR7, !P0 ;  /* 0x000000071a007c0c */ /* 0x000fe2000c706470 */
[----:B0-----:R-:W-:Y:S01]  /*0690*/  STS [R25+0x400], R8 ;  /* 0x0004000819007388 */ /* 0x001fe20000000800 */
[----:B------:R-:W-:Y:S06]  /*06a0*/  BAR.SYNC.DEFER_BLOCKING 0x0 ;  /* 0x0000000000007b1d */ /* 0x000fec0000010000 */
[----:B------:R-:W0:Y:S02]  /*06b0*/  LDS R12, [R25+0x400] ;  /* 0x00040000190c7984 */ /* 0x000e240000000800 */
[----:B------:R-:W-:Y:S06]  /*06c0*/  BAR.SYNC.DEFER_BLOCKING 0x0 ;  /* 0x0000000000007b1d */ /* 0x000fec0000010000 */
[----:B0-----:R0:W-:Y:S02]  /*06d0*/  STS [R25+0x404], R12 ;  /* 0x0004040c19007388 */ /* 0x0011e40000000800 */
[----:B------:R-:W-:Y:S06]  /*06e0*/  BAR.SYNC.DEFER_BLOCKING 0x0 ;  /* 0x0000000000007b1d */ /* 0x000fec0000010000 */
[----:B------:R-:W-:Y:S05]  /*06f0*/  @P1 BRA `(.L_x_97) ;  /* 0x0000000000241947 */ /* 0x000fea0003800000 */
[----:B------:R-:W1:Y:S01]  /*0700*/  S2UR UR5, SR_CgaCtaId ;  /* 0x00000000000579c3 */ /* 0x000e620000008800 */
[----:B------:R-:W-:Y:S01]  /*0710*/  UMOV UR4, 0x400 ;  /* 0x0000040000047882 */ /* 0x000fe20000000000 */
[----:B------:R-:W-:Y:S01]  /*0720*/  IMAD.WIDE.U32 R8, R5, 0x4, R2 ;  /* 0x0000000405087825 */ /* 0x000fe200078e0002 */
[----:B-1----:R-:W-:-:S06]  /*0730*/  ULEA UR4, UR5, UR4, 0x18 ;  /* 0x0000000405047291 */ /* 0x002fcc000f8ec0ff */
[----:B------:R-:W-:-:S05]  /*0740*/  IMAD.U32 R27, RZ, RZ, UR4 ;  /* 0x00000004ff1b7e24 */ /* 0x000fca000f8e00ff */
[----:B------:R-:W1:Y:S04]  /*0750*/  LDS R10, [R27+0x800] ;  /* 0x000800001b0a7984 */ /* 0x000e680000000800 */
[----:B------:R2:W-:Y:S04]  /*0760*/  STS [R27+0x400], RZ ;  /* 0x000400ff1b007388 */ /* 0x0005e80000000800 */
[----:B-1----:R2:W-:Y:S04]  /*0770*/  STG.E desc[UR8][R8.64], R10 ;  /* 0x0000000a08007986 */ /* 0x0025e8000c101908 */
[----:B------:R2:W-:Y:S02]  /*0780*/  STS [R27+UR6], R10 ;  /* 0x0000000a1b007988 */ /* 0x0005e40008000806 */
.L_x_97:
[----:B------:R-:W-:Y:S05]  /*0790*/  BSYNC.RECONVERGENT B0 ;  /* 0x0000000000007941 */ /* 0x000fea0003800200 */
.L_x_96:
[----:B------:R-:W-:Y:S01]  /*07a0*/  BAR.SYNC.DEFER_BLOCKING 0x0 ;  /* 0x0000000000007b1d */ /* 0x000fe20000010000 */
[----:B------:R-:W-:Y:S01]  /*07b0*/  UIADD3 UR6, UPT, UPT, UR6, 0x4, URZ ;  /* 0x0000000406067890 */ /* 0x000fe2000fffe0ff */
[----:B------:R-:W-:Y:S01]  /*07c0*/  VIADD R7, R7, 0x1 ;  /* 0x0000000107077836 */ /* 0x000fe20000000000 */
[----:B------:R-:W-:Y:S02]  /*07d0*/  IADD3 R5, PT, PT, R6, R5, RZ ;  /* 0x0000000506057210 */ /* 0x000fe40007ffe0ff */
[----:B------:R-:W-:Y:S01]  /*07e0*/  UISETP.NE.AND UP0, UPT, UR6, 0xc44, UPT ;  /* 0x00000c440600788c */ /* 0x000fe2000bf05270 */
[----:B--2---:R-:W1:Y:S04]  /*07f0*/  @!P0 LDS R8, [R25+0x400] ;  /* 0x0004000019088984 */ /* 0x004e680000000800 */
[----:B-1----:R1:W-:Y:S01]  /*0800*/  @!P0 STS [R25+0x804], R8 ;  /* 0x0008040819008388 */ /* 0x0023e20000000800 */
[----:B------:R-:W-:Y:S06]  /*0810*/  BAR.SYNC.DEFER_BLOCKING 0x0 ;  /* 0x0000000000007b1d */ /* 0x000fec0000010000 */
[----:B------:R-:W-:Y:S05]  /*0820*/  BRA.U UP0, `(.L_x_98) ;  /* 0xfffffff900647547 */ /* 0x000fea000b83ffff */
[----:B------:R-:W-:Y:S04]  /*0830*/  BSSY.RECONVERGENT B0, `(.L_x_99) ;  /* 0x000001f000007945 */ /* 0x000fe80003800200 */
[----:B------:R-:W-:Y:S05]  /*0840*/  @P1 BRA `(.L_x_100) ;  /* 0x0000000000741947 */ /* 0x000fea0003800000 */
[----:B------:R-:W2:Y:S01]  /*0850*/  S2UR UR5, SR_CgaCtaId ;  /* 0x00000000000579c3 */ /* 0x000ea20000008800 */
[----:B------:R-:W-:Y:S02]  /*0860*/  UMOV UR4, 0x400 ;  /* 0x0000040000047882 */ /* 0x000fe40000000000 */
[----:B--2---:R-:W-:-:S06]  /*0870*/  ULEA UR4, UR5, UR4, 0x18 ;  /* 0x0000000405047291 */ /* 0x004fcc000f8ec0ff */
[----:B------:R-:W-:-:S05]  /*0880*/  IMAD.U32 R27, RZ, RZ, UR4 ;  /* 0x00000004ff1b7e24 */ /* 0x000fca000f8e00ff */
[----:B------:R-:W2:Y:S04]  /*0890*/  LDS.128 R4, [R27+0xc00] ;  /* 0x000c00001b047984 */ /* 0x000ea80000000c00 */
[----:B------:R-:W3:Y:S04]  /*08a0*/  LDS.128 R20, [R27+0xc10] ;  /* 0x000c10001b147984 */ /* 0x000ee80000000c00 */
[----:B-1----:R-:W1:Y:S04]  /*08b0*/  LDS.128 R8, [R27+0xc20] ;  /* 0x000c20001b087984 */ /* 0x002e680000000c00 */
[----:B0-----:R-:W0:Y:S04]  /*08c0*/  LDS.128 R12, [R27+0xc30] ;  /* 0x000c30001b0c7984 */ /* 0x001e280000000c00 */
[----:B------:R4:W-:Y:S01]  /*08d0*/  STS [R27+0xc44], RZ ;  /* 0x000c44ff1b007388 */ /* 0x0009e20000000800 */
[----:B--2---:R-:W-:-:S02]  /*08e0*/  IMAD.IADD R3, R5, 0x1, R6 ;  /* 0x0000000105037824 */ /* 0x004fc400078e0206 */
[----:B------:R-:W-:-:S03]  /*08f0*/  IMAD.MOV.U32 R2, RZ, RZ, R5 ;  /* 0x000000ffff027224 */ /* 0x000fc600078e0005 */
[----:B------:R-:W-:Y:S02]  /*0900*/  IADD3 R16, PT, PT, R3, R7, RZ ;  /* 0x0000000703107210 */ /* 0x000fe40007ffe0ff */
[----:B------:R4:W-:Y:S03]  /*0910*/  STS.64 [R27+0xc48], R2 ;  /* 0x000c48021b007388 */ /* 0x0009e60000000a00 */
[----:B---3--:R-:W-:-:S04]  /*0920*/  IMAD.IADD R17, R16, 0x1, R20 ;  /* 0x0000000110117824 */ /* 0x008fc800078e0214 */
[----:B------:R-:W-:-:S05]  /*0930*/  IMAD.IADD R18, R21, 0x1, R17 ;  /* 0x0000000115127824 */ /* 0x000fca00078e0211 */
[----:B------:R-:W-:-:S05]  /*0940*/  IADD3 R19, PT, PT, R22, R18, RZ ;  /* 0x0000001216137210 */ /* 0x000fca0007ffe0ff */
[----:B------:R-:W-:Y:S01]  /*0950*/  IMAD.IADD R20, R23, 0x1, R19 ;  /* 0x0000000117147824 */ /* 0x000fe200078e0213 */
[----:B------:R4:W-:Y:S03]  /*0960*/  STS.128 [R27+0xc50], R16 ;  /* 0x000c50101b007388 */ /* 0x0009e60000000c00 */
[----:B-1----:R-:W-:-:S05]  /*0970*/  IMAD.IADD R21, R20, 0x1, R8 ;  /* 0x0000000114157824 */ /* 0x002fca00078e0208 */
[----:B------:R-:W-:-:S05]  /*0980*/  IADD3 R22, PT, PT, R9, R21, RZ ;  /* 0x0000001509167210 */ /* 0x000fca0007ffe0ff */
[----:B------:R-:W-:-:S04]  /*0990*/  IMAD.IADD R23, R10, 0x1, R22 ;  /* 0x000000010a177824 */ /* 0x000fc800078e0216 */
[----:B------:R-:W-:Y:S01]  /*09a0*/  IMAD.IADD R8, R11, 0x1, R23 ;  /* 0x000000010b087824 */ /* 0x000fe200078e0217 */
[----:B------:R4:W-:Y:S04]  /*09b0*/  STS.128 [R27+0xc60], R20 ;  /* 0x000c60141b007388 */ /* 0x0009e80000000c00 */
[----:B0-----:R-:W-:-:S05]  /*09c0*/  IADD3 R9, PT, PT, R8, R12, RZ ;  /* 0x0000000c08097210 */ /* 0x001fca0007ffe0ff */
[----:B------:R-:W-:-:S05]  /*09d0*/  IMAD.IADD R10, R13, 0x1, R9 ;  /* 0x000000010d0a7824 */ /* 0x000fca00078e0209 */
[----:B------:R-:W-:-:S05]  /*09e0*/  IADD3 R11, PT, PT, R14, R10, RZ ;  /* 0x0000000a0e0b7210 */ /* 0x000fca0007ffe0ff */
[----:B------:R-:W-:Y:S01]  /*09f0*/  IMAD.IADD R4, R15, 0x1, R11 ;  /* 0x000000010f047824 */ /* 0x000fe200078e020b */
[----:B------:R4:W-:Y:S04]  /*0a00*/  STS.128 [R27+0xc70], R8 ;  /* 0x000c70081b007388 */ /* 0x0009e80000000c00 */
[----:B------:R4:W-:Y:S02]  /*0a10*/  STS [R27+0xc80], R4 ;  /* 0x000c80041b007388 */ /* 0x0009e40000000800 */
.L_x_100:
[----:B------:R-:W-:Y:S05]  /*0a20*/  BSYNC.RECONVERGENT B0 ;  /* 0x0000000000007941 */ /* 0x000fea0003800200 */
.L_x_99:
[----:B------:R-:W-:Y:S06]  /*0a30*/  BAR.SYNC.DEFER_BLOCKING 0x0 ;  /* 0x0000000000007b1d */ /* 0x000fec0000010000 */
[----:B------:R-:W-:Y:S05]  /*0a40*/  @P2 EXIT ;  /* 0x000000000000294d */ /* 0x000fea0003800000 */
[----:B------:R-:W-:Y:S01]  /*0a50*/  IMAD R6, R0, 0x4, R27 ;  /* 0x0000000400067824 */ /* 0x000fe200078e021b */
[----:B----4-:R-:W2:Y:S01]  /*0a60*/  LDC.64 R4, c[0x0][0x380] ;  /* 0x0000e000ff047b82 */ /* 0x010ea20000000a00 */
[----:B------:R-:W-:Y:S04]  /*0a70*/  LDS R0, [R25+0x804] ;  /* 0x0008040019007984 */ /* 0x000fe80000000800 */
[----:B------:R-:W3:Y:S02]  /*0a80*/  LDS R3, [R6+0xc44] ;  /* 0x000c440006037984 */ /* 0x000ee40000000800 */
[----:B---3--:R-:W-:-:S05]  /*0a90*/  IADD3 R2, PT, PT, R0, R3, RZ ;  /* 0x0000000300027210 */ /* 0x008fca0007ffe0ff */
[----:B------:R-:W-:Y:S01]  /*0aa0*/  IMAD R7, R2, 0x4, R27 ;  /* 0x0000000402077824 */ /* 0x000fe200078e021b */
[----:B------:R-:W-:Y:S08]  /*0ab0*/  BAR.SYNC.DEFER_BLOCKING 0x0 ;  /* 0x0000000000007b1d */ /* 0x000ff00000010000 */
[----:B------:R-:W3:Y:S01]  /*0ac0*/  LDC.64 R2, c[0x0][0x388] ;  /* 0x0000e200ff027b82 */ /* 0x000ee20000000a00 */
[----:B------:R-:W-:Y:S04]  /*0ad0*/  STS [R7], R24 ;  /* 0x0000001807007388 */ /* 0x000fe80000000800 */
[----:B------:R-:W-:Y:S01]  /*0ae0*/  STS [R7+0x804], R0 ;  /* 0x0008040007007388 */ /* 0x000fe20000000800 */
[----:B---3--:R-:W-:-:S02]  /*0af0*/  IMAD.WIDE.U32 R2, R26, 0x4, R2 ;  /* 0x000000041a027825 */ /* 0x008fc400078e0002 */
[----:B------:R-:W-:Y:S02]  /*0b00*/  BAR.SYNC.DEFER_BLOCKING 0x0 ;  /* 0x0000000000007b1d */ /* 0x000fe40000010000 */
[----:B--2---:R-:W-:-:S04]  /*0b10*/  IMAD.WIDE.U32 R26, R26, 0x4, R4 ;  /* 0x000000041a1a7825 */ /* 0x004fc800078e0004 */
[----:B------:R-:W2:Y:S04]  /*0b20*/  LDS R9, [R25+0x804] ;  /* 0x0008040019097984 */ /* 0x000ea80000000800 */
[----:B------:R-:W3:Y:S04]  /*0b30*/  LDS R11, [R25] ;  /* 0x00000000190b7984 */ /* 0x000ee80000000800 */
[----:B--2---:R-:W-:Y:S04]  /*0b40*/  STG.E desc[UR8][R2.64], R9 ;  /* 0x0000000902007986 */ /* 0x004fe8000c101908 */
[----:B---3--:R-:W-:Y:S01]  /*0b50*/  STG.E desc[UR8][R26.64], R11 ;  /* 0x0000000b1a007986 */ /* 0x008fe2000c101908 */
[----:B------:R-:W-:Y:S05]  /*0b60*/  EXIT ;  /* 0x000000000000794d */ /* 0x000fea0003800000 */
.L_x_101:
        /* <DEDUP_REMOVED lines=9> */
.L_x_106:


//--------------------- .nv.shared._ZN3cub18CUB_300001_SM_10006detail4scan16DeviceScanKernelINS2_10policy_hubIjjjjN4cuda3std3__44plusIvEEE10Policy1000EPjSC_NS0_13ScanTileStateIjLb1EEES9_NS1_10InputValueIjSC_EEjjLb0EjEEvT0_T1_T2_iT3_T4_T5_ --------------------------
	.section	.nv.shared._ZN3cub18CUB_300001_SM_10006detail4scan16DeviceScanKernelINS2_10policy_hubIjjjjN4cuda3std3__44plusIvEEE10Policy1000EPjSC_NS0_13ScanTileStateIjLb1EEES9_NS1_10InputValueIjSC_EEjjLb0EjEEvT0_T1_T2_iT3_T4_T5_,"aw",@nobits
	.sectionflags	@""
	.align	16
.nv.shared._ZN3cub18CUB_300001_SM_10006detail4scan16DeviceScanKernelINS2_10policy_hubIjjjjN4cuda3std3__44plusIvEEE10Policy1000EPjSC_NS0_13ScanTileStateIjLb1EEES9_NS1_10InputValueIjSC_EEjjLb0EjEEvT0_T1_T2_iT3_T4_T5_:
	.zero		34832


//--------------------- .nv.shared.reserved.0     --------------------------
	.section	.nv.shared.reserved.0,"aw",@nobits
	.weak		__nv_reservedSMEM_offset_0_alias
	.size		__nv_reservedSMEM_offset_0_alias, 0, 64
	.other		__nv_reservedSMEM_offset_0_alias,@"STO_CUDA_RESERVED_SHARED STV_DEFAULT"
__nv_reservedSMEM_offset_0_alias:
	.zero		0
	.zero		64


//--------------------- .nv.global                --------------------------
	.section	.nv.global,"aw",@nobits
.nv.global:
	.type		_ZN34_INTERNAL_6f4a393d_4_k_cu_1ab92a806thrust24THRUST_300001_SM_1000_NS12placeholders2_5E,@object
	.size		_ZN34_INTERNAL_6f4a393d_4_k_cu_1ab92a806thrust24THRUST_300001_SM_1000_NS12placeholders2_5E,(_ZN34_INTERNAL_6f4a393d_4_k_cu_1ab92a804cuda3std3__45__cpo6cbeginE - _ZN34_INTERNAL_6f4a393d_4_k_cu_1ab92a806thrust24THRUST_300001_SM_1000_NS12placeholders2_5E)
_ZN34_INTERNAL_6f4a393d_4_k_cu_1ab92a806thrust24THRUST_300001_SM_1000_NS12placeholders2_5E:
	.zero		1
	.type		_ZN34_INTERNAL_6f4a393d_4_k_cu_1ab92a804cuda3std3__45__cpo6cbeginE,@object
	.size		_ZN34_INTERNAL_6f4a393d_4_k_cu_1ab92a804cuda3std3__45__cpo6cbeginE,(_ZN34_INTERNAL_6f4a393d_4_k_cu_1ab92a804cuda3std6ranges3__45__cpo6cbeginE - _ZN34_INTERNAL_6f4a393d_4_k_cu_1ab92a804cuda3std3__45__cpo6cbeginE)
_ZN34_INTERNAL_6f4a393d_4_k_cu_1ab92a804cuda3std3__45__cpo6cbeginE:
	.zero		1
	.type		_ZN34_INTERNAL_6f4a393d_4_k_cu_1ab92a804cuda3std6ranges3__45__cpo6cbeginE,@object
	.size		_ZN34_INTERNAL_6f4a393d_4_k_cu_1ab92a804cuda3std6ranges3__45__cpo6cbeginE,(_ZN34_INTERNAL_6f4a393d_4_k_cu_1ab92a804cuda3std3__48in_placeE - _ZN34_INTERNAL_6f4a393d_4_k_cu_1ab92a804cuda3std6ranges3__45__cpo6cbeginE)
_ZN34_INTERNAL_6f4a393d_4_k_cu_1ab92a804cuda3std6ranges3__45__cpo6cbeginE:
	.zero		1
	.type		_ZN34_INTERNAL_6f4a393d_4_k_cu_1ab92a804cuda3std3__48in_placeE,@object
	.size		_ZN34_INTERNAL_6f4a393d_4_k_cu_1ab92a804cuda3std3__48in_placeE,(_ZN34_INTERNAL_6f4a393d_4_k_cu_1ab92a804cuda3std6ranges3__45__cpo4sizeE - _ZN34_INTERNAL_6f4a393d_4_k_cu_1ab92a804cuda3std3__48in_placeE)
_ZN34_INTERNAL_6f4a393d_4_k_cu_1ab92a804cuda3std3__48in_placeE:
	.zero		1
	.type		_ZN34_INTERNAL_6f4a393d_4_k_cu_1ab92a804cuda3std6ranges3__45__cpo4sizeE,@object
	.size		_ZN34_INTERNAL_6f4a393d_4_k_cu_1ab92a804cuda3std6ranges3__45__cpo4sizeE,(_ZN34_INTERNAL_6f4a393d_4_k_cu_1ab92a806thrust24THRUST_300001_SM_1000_NS12placeholders2_9E - _ZN34_INTERNAL_6f4a393d_4_k_cu_1ab92a804cuda3std6ranges3__45__cpo4sizeE)
_ZN34_INTERNAL_6f4a393d_4_k_cu_1ab92a804cuda3std6ranges3__45__cpo4sizeE:
	.zero		1
	.type		_ZN34_INTERNAL_6f4a393d_4_k_cu_1ab92a806thrust24THRUST_300001_SM_1000_NS12placeholders2_9E,@object
	.size		_ZN34_INTERNAL_6f4a393d_4_k_cu_1ab92a806thrust24THRUST_300001_SM_1000_NS12placeholders2_9E,(_ZN34_INTERNAL_6f4a393d_4_k_cu_1ab92a804cuda3std3__45__cpo7crbeginE - _ZN34_INTERNAL_6f4a393d_4_k_cu_1ab92a806thrust24THRUST_300001_SM_1000_NS12placeholders2_9E)
_ZN34_INTERNAL_6f4a393d_4_k_cu_1ab92a806thrust24THRUST_300001_SM_1000_NS12placeholders2_9E:
	.zero		1
	.type		_ZN34_INTERNAL_6f4a393d_4_k_cu_1ab92a804cuda3std3__45__cpo7crbeginE,@object
	.size		_ZN34_INTERNAL_6f4a393d_4_k_cu_1ab92a804cuda3std3__45__cpo7crbeginE,(_ZN34_INTERNAL_6f4a393d_4_k_cu_1ab92a804cuda3std6ranges3__45__cpo4nextE - _ZN34_INTERNAL_6f4a393d_4_k_cu_1ab92a804cuda3std3__45__cpo7crbeginE)
_ZN34_INTERNAL_6f4a393d_4_k_cu_1ab92a804cuda3std3__45__cpo7crbeginE:
	.zero		1
	.type		_ZN34_INTERNAL_6f4a393d_4_k_cu_1ab92a804cuda3std6ranges3__45__cpo4nextE,@object
	.size		_ZN34_INTERNAL_6f4a393d_4_k_cu_1ab92a804cuda3std6ranges3__45__cpo4nextE,(_ZN34_INTERNAL_6f4a393d_4_k_cu_1ab92a804cuda3std6ranges3__45__cpo4swapE - _ZN34_INTERNAL_6f4a393d_4_k_cu_1ab92a804cuda3std6ranges3__45__cpo4nextE)
_ZN34_INTERNAL_6f4a393d_4_k_cu_1ab92a804cuda3std6ranges3__45__cpo4nextE:
	.zero		1
	.type		_ZN34_INTERNAL_6f4a393d_4_k_cu_1ab92a804cuda3std6ranges3__45__cpo4swapE,@object
	.size		_ZN34_INTERNAL_6f4a393d_4_k_cu_1ab92a804cuda3std6ranges3__45__cpo4swapE,(_ZN34_INTERNAL_6f4a393d_4_k_cu_1ab92a806thrust24THRUST_300001_SM_1000_NS12placeholders2_1E - _ZN34_INTERNAL_6f4a393d_4_k_cu_1ab92a804cuda3std6ranges3__45__cpo4swapE)
_ZN34_INTERNAL_6f4a393d_4_k_cu_1ab92a804cuda3std6ranges3__45__cpo4swapE:
	.zero		1
	.type		_ZN34_INTERNAL_6f4a393d_4_k_cu_1ab92a806thrust24THRUST_300001_SM_1000_NS12placeholders2_1E,@object
	.size		_ZN34_INTERNAL_6f4a393d_4_k_cu_1ab92a806thrust24THRUST_300001_SM_1000_NS12placeholders2_1E,(_ZN34_INTERNAL_6f4a393d_4_k_cu_1ab92a806thrust24THRUST_300001_SM_1000_NS12placeholders2_3E - _ZN34_INTERNAL_6f4a393d_4_k_cu_1ab92a806thrust24THRUST_300001_SM_1000_NS12placeholders2_1E)
_ZN34_INTERNAL_6f4a393d_4_k_cu_1ab92a806thrust24THRUST_300001_SM_1000_NS12placeholders2_1E:
	.zero		1
	.type		_ZN34_INTERNAL_6f4a393d_4_k_cu_1ab92a806thrust24THRUST_300001_SM_1000_NS12placeholders2_3E,@object
	.size		_ZN34_INTERNAL_6f4a393d_4_k_cu_1ab92a806thrust24THRUST_300001_SM_1000_NS12placeholders2_3E,(_ZN34_INTERNAL_6f4a393d_4_k_cu_1ab92a804cuda3std3__45__cpo5beginE - _ZN34_INTERNAL_6f4a393d_4_k_cu_1ab92a806thrust24THRUST_300001_SM_1000_NS12placeholders2_3E)
_ZN34_INTERNAL_6f4a393d_4_k_cu_1ab92a806thrust24THRUST_300001_SM_1000_NS12placeholders2_3E:
	.zero		1
	.type		_ZN34_INTERNAL_6f4a393d_4_k_cu_1ab92a804cuda3std3__45__cpo5beginE,@object
	.size		_ZN34_INTERNAL_6f4a393d_4_k_cu_1ab92a804cuda3std3__45__cpo5beginE,(_ZN34_INTERNAL_6f4a393d_4_k_cu_1ab92a804cuda3std6ranges3__45__cpo5beginE - _ZN34_INTERNAL_6f4a393d_4_k_cu_1ab92a804cuda3std3__45__cpo5beginE)
_ZN34_INTERNAL_6f4a393d_4_k_cu_1ab92a804cuda3std3__45__cpo5beginE:
	.zero		1
	.type		_ZN34_INTERNAL_6f4a393d_4_k_cu_1ab92a804cuda3std6ranges3__45__cpo5beginE,@object
	.size		_ZN34_INTERNAL_6f4a393d_4_k_cu_1ab92a804cuda3std6ranges3__45__cpo5beginE,(_ZN34_INTERNAL_6f4a393d_4_k_cu_1ab92a804cuda3std3__436_GLOBAL__N__6f4a393d_4_k_cu_1ab92a806ignoreE - _ZN34_INTERNAL_6f4a393d_4_k_cu_1ab92a804cuda3std6ranges3__45__cpo5beginE)
_ZN34_INTERNAL_6f4a393d_4_k_cu_1ab92a804cuda3std6ranges3__45__cpo5beginE:
	.zero		1
	.type		_ZN34_INTERNAL_6f4a393d_4_k_cu_1ab92a804cuda3std3__436_GLOBAL__N__6f4a393d_4_k_cu_1ab92a806ignoreE,@object
	.size		_ZN34_INTERNAL_6f4a393d_4_k_cu_1ab92a804cuda3std3__436_GLOBAL__N__6f4a393d_4_k_cu_1ab92a806ignoreE,(_ZN34_INTERNAL_6f4a393d_4_k_cu_1ab92a804cuda3std6ranges3__45__cpo4dataE - _ZN34_INTERNAL_6f4a393d_4_k_cu_1ab92a804cuda3std3__436_GLOBAL__N__6f4a393d_4_k_cu_1ab92a806ignoreE)
_ZN34_INTERNAL_6f4a393d_4_k_cu_1ab92a804cuda3std3__436_GLOBAL__N__6f4a393d_4_k_cu_1ab92a806ignoreE:
	.zero		1
	.type		_ZN34_INTERNAL_6f4a393d_4_k_cu_1ab92a804cuda3std6ranges3__45__cpo4dataE,@object
	.size		_ZN34_INTERNAL_6f4a393d_4_k_cu_1ab92a804cuda3std6ranges3__45__cpo4dataE,(_ZN34_INTERNAL_6f4a393d_4_k_cu_1ab92a806thrust24THRUST_300001_SM_1000_NS12placeholders2_7E - _ZN34_INTERNAL_6f4a393d_4_k_cu_1ab92a804cuda3std6ranges3__45__cpo4dataE)
_ZN34_INTERNAL_6f4a393d_4_k_cu_1ab92a804cuda3std6ranges3__45__cpo4dataE:
	.zero		1
	.type		_ZN34_INTERNAL_6f4a393d_4_k_cu_1ab92a806thrust24THRUST_300001_SM_1000_NS12placeholders2_7E,@object
	.size		_ZN34_INTERNAL_6f4a393d_4_k_cu_1ab92a806thrust24THRUST_300001_SM_1000_NS12placeholders2_7E,(_ZN34_INTERNAL_6f4a393d_4_k_cu_1ab92a804cuda3std3__45__cpo6rbeginE - _ZN34_INTERNAL_6f4a393d_4_k_cu_1ab92a806thrust24THRUST_300001_SM_1000_NS12placeholders2_7E)
_ZN34_INTERNAL_6f4a393d_4_k_cu_1ab92a806thrust24THRUST_300001_SM_1000_NS12placeholders2_7E:
	.zero		1
	.type		_ZN34_INTERNAL_6f4a393d_4_k_cu_1ab92a804cuda3std3__45__cpo6rbeginE,@object
	.size		_ZN34_INTERNAL_6f4a393d_4_k_cu_1ab92a804cuda3std3__45__cpo6rbeginE,(_ZN34_INTERNAL_6f4a393d_4_k_cu_1ab92a804cuda3std6ranges3__45__cpo7advanceE - _ZN34_INTERNAL_6f4a393d_4_k_cu_1ab92a804cuda3std3__45__cpo6rbeginE)
_ZN34_INTERNAL_6f4a393d_4_k_cu_1ab92a804cuda3std3__45__cpo6rbeginE:
	.zero		1
	.type		_ZN34_INTERNAL_6f4a393d_4_k_cu_1ab92a804cuda3std6ranges3__45__cpo7advanceE,@object
	.size		_ZN34_INTERNAL_6f4a393d_4_k_cu_1ab92a804cuda3std6ranges3__45__cpo7advanceE,(_ZN34_INTERNAL_6f4a393d_4_k_cu_1ab92a804cuda3std3__47nulloptE - _ZN34_INTERNAL_6f4a393d_4_k_cu_1ab92a804cuda3std6ranges3__45__cpo7advanceE)
_ZN34_INTERNAL_6f4a393d_4_k_cu_1ab92a804cuda3std6ranges3__45__cpo7advanceE:
	.zero		1
	.type		_ZN34_INTERNAL_6f4a393d_4_k_cu_1ab92a804cuda3std3__47nulloptE,@object
	.size		_ZN34_INTERNAL_6f4a393d_4_k_cu_1ab92a804cuda3std3__47nulloptE,(_ZN34_INTERNAL_6f4a393d_4_k_cu_1ab92a804cuda3std6ranges3__45__cpo8distanceE - _ZN34_INTERNAL_6f4a393d_4_k_cu_1ab92a804cuda3std3__47nulloptE)
_ZN34_INTERNAL_6f4a393d_4_k_cu_1ab92a804cuda3std3__47nulloptE:
	.zero		1
	.type		_ZN34_INTERNAL_6f4a393d_4_k_cu_1ab92a804cuda3std6ranges3__45__cpo8distanceE,@object
	.size		_ZN34_INTERNAL_6f4a393d_4_k_cu_1ab92a804cuda3std6ranges3__45__cpo8distanceE,(_ZN34_INTERNAL_6f4a393d_4_k_cu_1ab92a806thrust24THRUST_300001_SM_1000_NS12placeholders2_6E - _ZN34_INTERNAL_6f4a393d_4_k_cu_1ab92a804cuda3std6ranges3__45__cpo8distanceE)
_ZN34_INTERNAL_6f4a393d_4_k_cu_1ab92a804cuda3std6ranges3__45__cpo8distanceE:
	.zero		1
	.type		_ZN34_INTERNAL_6f4a393d_4_k_cu_1ab92a806thrust24THRUST_300001_SM_1000_NS12placeholders2_6E,@object
	.size		_ZN34_INTERNAL_6f4a393d_4_k_cu_1ab92a806thrust24THRUST_300001_SM_1000_NS12placeholders2_6E,(_ZN34_INTERNAL_6f4a393d_4_k_cu_1ab92a804cuda3std3__45__cpo4cendE - _ZN34_INTERNAL_6f4a393d_4_k_cu_1ab92a806thrust24THRUST_300001_SM_1000_NS12placeholders2_6E)
_ZN34_INTERNAL_6f4a393d_4_k_cu_1ab92a806thrust24THRUST_300001_SM_1000_NS12placeholders2_6E:
	.zero		1
	.type		_ZN34_INTERNAL_6f4a393d_4_k_cu_1ab92a804cuda3std3__45__cpo4cendE,@object
	.size		_ZN34_INTERNAL_6f4a393d_4_k_cu_1ab92a804cuda3std3__45__cpo4cendE,(_ZN34_INTERNAL_6f4a393d_4_k_cu_1ab92a804cuda3std6ranges3__45__cpo4cendE - _ZN34_INTERNAL_6f4a393d_4_k_cu_1ab92a804cuda3std3__45__cpo4cendE)
_ZN34_INTERNAL_6f4a393d_4_k_cu_1ab92a804cuda3std3__45__cpo4cendE:
	.zero		1
	.type		_ZN34_INTERNAL_6f4a393d_4_k_cu_1ab92a804cuda3std6ranges3__45__cpo4cendE,@object
	.size		_ZN34_INTERNAL_6f4a393d_4_k_cu_1ab92a804cuda3std6ranges3__45__cpo4cendE,(_ZN34_INTERNAL_6f4a393d_4_k_cu_1ab92a804cuda3std3__420unreachable_sentinelE - _ZN34_INTERNAL_6f4a393d_4_k_cu_1ab92a804cuda3std6ranges3__45__cpo4cendE)
_ZN34_INTERNAL_6f4a393d_4_k_cu_1ab92a804cuda3std6ranges3__45__cpo4cendE:
	.zero		1
	.type		_ZN34_INTERNAL_6f4a393d_4_k_cu_1ab92a804cuda3std3__420unreachable_sentinelE,@object
	.size		_ZN34_INTERNAL_6f4a393d_4_k_cu_1ab92a804cuda3std3__420unreachable_sentinelE,(_ZN34_INTERNAL_6f4a393d_4_k_cu_1ab92a804cuda3std6ranges3__45__cpo5ssizeE - _ZN34_INTERNAL_6f4a393d_4_k_cu_1ab92a804cuda3std3__420unreachable_sentinelE)
_ZN34_INTERNAL_6f4a393d_4_k_cu_1ab92a804cuda3std3__420unreachable_sentinelE:
	.zero		1
	.type		_ZN34_INTERNAL_6f4a393d_4_k_cu_1ab92a804cuda3std6ranges3__45__cpo5ssizeE,@object
	.size		_ZN34_INTERNAL_6f4a393d_4_k_cu_1ab92a804cuda3std6ranges3__45__cpo5ssizeE,(_ZN34_INTERNAL_6f4a393d_4_k_cu_1ab92a806thrust24THRUST_300001_SM_1000_NS12placeholders3_10E - _ZN34_INTERNAL_6f4a393d_4_k_cu_1ab92a804cuda3std6ranges3__45__cpo5ssizeE)
_ZN34_INTERNAL_6f4a393d_4_k_cu_1ab92a804cuda3std6ranges3__45__cpo5ssizeE:
	.zero		1
	.type		_ZN34_INTERNAL_6f4a393d_4_k_cu_1ab92a806thrust24THRUST_300001_SM_1000_NS12placeholders3_10E,@object
	.size		_ZN34_INTERNAL_6f4a393d_4_k_cu_1ab92a806thrust24THRUST_300001_SM_1000_NS12placeholders3_10E,(_ZN34_INTERNAL_6f4a393d_4_k_cu_1ab92a804cuda3std3__45__cpo5crendE - _ZN34_INTERNAL_6f4a393d_4_k_cu_1ab92a806thrust24THRUST_300001_SM_1000_NS12placeholders3_10E)
_ZN34_INTERNAL_6f4a393d_4_k_cu_1ab92a806thrust24THRUST_300001_SM_1000_NS12placeholders3_10E:
	.zero		1
	.type		_ZN34_INTERNAL_6f4a393d_4_k_cu_1ab92a804cuda3std3__45__cpo5crendE,@object
	.size		_ZN34_INTERNAL_6f4a393d_4_k_cu_1ab92a804cuda3std3__45__cpo5crendE,(_ZN34_INTERNAL_6f4a393d_4_k_cu_1ab92a804cuda3std6ranges3__45__cpo4prevE - _ZN34_INTERNAL_6f4a393d_4_k_cu_1ab92a804cuda3std3__45__cpo5crendE)
_ZN34_INTERNAL_6f4a393d_4_k_cu_1ab92a804cuda3std3__45__cpo5crendE:
	.zero		1
	.type		_ZN34_INTERNAL_6f4a393d_4_k_cu_1ab92a804cuda3std6ranges3__45__cpo4prevE,@object
	.size		_ZN34_INTERNAL_6f4a393d_4_k_cu_1ab92a804cuda3std6ranges3__45__cpo4prevE,(_ZN34_INTERNAL_6f4a393d_4_k_cu_1ab92a804cuda3std6ranges3__45__cpo9iter_moveE - _ZN34_INTERNAL_6f4a393d_4_k_cu_1ab92a804cuda3std6ranges3__45__cpo4prevE)
_ZN34_INTERNAL_6f4a393d_4_k_cu_1ab92a804cuda3std6ranges3__45__cpo4prevE:
	.zero		1
	.type		_ZN34_INTERNAL_6f4a393d_4_k_cu_1ab92a804cuda3std6ranges3__45__cpo9iter_moveE,@object
	.size		_ZN34_INTERNAL_6f4a393d_4_k_cu_1ab92a804cuda3std6ranges3__45__cpo9iter_moveE,(_ZN34_INTERNAL_6f4a393d_4_k_cu_1ab92a806thrust24THRUST_300001_SM_1000_NS12placeholders2_2E - _ZN34_INTERNAL_6f4a393d_4_k_cu_1ab92a804cuda3std6ranges3__45__cpo9iter_moveE)
_ZN34_INTERNAL_6f4a393d_4_k_cu_1ab92a804cuda3std6ranges3__45__cpo9iter_moveE:
	.zero		1
	.type		_ZN34_INTERNAL_6f4a393d_4_k_cu_1ab92a806thrust24THRUST_300001_SM_1000_NS12placeholders2_2E,@object
	.size		_ZN34_INTERNAL_6f4a393d_4_k_cu_1ab92a806thrust24THRUST_300001_SM_1000_NS12placeholders2_2E,(_ZN34_INTERNAL_6f4a393d_4_k_cu_1ab92a806thrust24THRUST_300001_SM_1000_NS12placeholders2_4E - _ZN34_INTERNAL_6f4a393d_4_k_cu_1ab92a806thrust24THRUST_300001_SM_1000_NS12placeholders2_2E)
_ZN34_INTERNAL_6f4a393d_4_k_cu_1ab92a806thrust24THRUST_300001_SM_1000_NS12placeholders2_2E:
	.zero		1
	.type		_ZN34_INTERNAL_6f4a393d_4_k_cu_1ab92a806thrust24THRUST_300001_SM_1000_NS12placeholders2_4E,@object
	.size		_ZN34_INTERNAL_6f4a393d_4_k_cu_1ab92a806thrust24THRUST_300001_SM_1000_NS12placeholders2_4E,(_ZN34_INTERNAL_6f4a393d_4_k_cu_1ab92a804cuda3std3__45__cpo3endE - _ZN34_INTERNAL_6f4a393d_4_k_cu_1ab92a806thrust24THRUST_300001_SM_1000_NS12placeholders2_4E)
_ZN34_INTERNAL_6f4a393d_4_k_cu_1ab92a806thrust24THRUST_300001_SM_1000_NS12placeholders2_4E:
	.zero		1
	.type		_ZN34_INTERNAL_6f4a393d_4_k_cu_1ab92a804cuda3std3__45__cpo3endE,@object
	.size		_ZN34_INTERNAL_6f4a393d_4_k_cu_1ab92a804cuda3std3__45__cpo3endE,(_ZN34_INTERNAL_6f4a393d_4_k_cu_1ab92a804cuda3std6ranges3__45__cpo3endE - _ZN34_INTERNAL_6f4a393d_4_k_cu_1ab92a804cuda3std3__45__cpo3endE)
_ZN34_INTERNAL_6f4a393d_4_k_cu_1ab92a804cuda3std3__45__cpo3endE:
	.zero		1
	.type		_ZN34_INTERNAL_6f4a393d_4_k_cu_1ab92a804cuda3std6ranges3__45__cpo3endE,@object
	.size		_ZN34_INTERNAL_6f4a393d_4_k_cu_1ab92a804cuda3std6ranges3__45__cpo3endE,(_ZN34_INTERNAL_6f4a393d_4_k_cu_1ab92a804cuda3std3__419piecewise_constructE - _ZN34_INTERNAL_6f4a393d_4_k_cu_1ab92a804cuda3std6ranges3__45__cpo3endE)
_ZN34_INTERNAL_6f4a393d_4_k_cu_1ab92a804cuda3std6ranges3__45__cpo3endE:
	.zero		1
	.type		_ZN34_INTERNAL_6f4a393d_4_k_cu_1ab92a804cuda3std3__419piecewise_constructE,@object
	.size		_ZN34_INTERNAL_6f4a393d_4_k_cu_1ab92a804cuda3std3__419piecewise_constructE,(_ZN34_INTERNAL_6f4a393d_4_k_cu_1ab92a804cuda3std6ranges3__45__cpo5cdataE - _ZN34_INTERNAL_6f4a393d_4_k_cu_1ab92a804cuda3std3__419piecewise_constructE)
_ZN34_INTERNAL_6f4a393d_4_k_cu_1ab92a804cuda3std3__419piecewise_constructE:
	.zero		1
	.type		_ZN34_INTERNAL_6f4a393d_4_k_cu_1ab92a804cuda3std6ranges3__45__cpo5cdataE,@object
	.size		_ZN34_INTERNAL_6f4a393d_4_k_cu_1ab92a804cuda3std6ranges3__45__cpo5cdataE,(_ZN34_INTERNAL_6f4a393d_4_k_cu_1ab92a806thrust24THRUST_300001_SM_1000_NS12placeholders2_8E - _ZN34_INTERNAL_6f4a393d_4_k_cu_1ab92a804cuda3std6ranges3__45__cpo5cdataE)
_ZN34_INTERNAL_6f4a393d_4_k_cu_1ab92a804cuda3std6ranges3__45__cpo5cdataE:
	.zero		1
	.type		_ZN34_INTERNAL_6f4a393d_4_k_cu_1ab92a806thrust24THRUST_300001_SM_1000_NS12placeholders2_8E,@object
	.size		_ZN34_INTERNAL_6f4a393d_4_k_cu_1ab92a806thrust24THRUST_300001_SM_1000_NS12placeholders2_8E,(_ZN34_INTERNAL_6f4a393d_4_k_cu_1ab92a804cuda3std3__45__cpo4rendE - _ZN34_INTERNAL_6f4a393d_4_k_cu_1ab92a806thrust24THRUST_300001_SM_1000_NS12placeholders2_8E)
_ZN34_INTERNAL_6f4a393d_4_k_cu_1ab92a806thrust24THRUST_300001_SM_1000_NS12placeholders2_8E:
	.zero		1
	.type		_ZN34_INTERNAL_6f4a393d_4_k_cu_1ab92a804cuda3std3__45__cpo4rendE,@object
	.size		_ZN34_INTERNAL_6f4a393d_4_k_cu_1ab92a804cuda3std3__45__cpo4rendE,(_ZN34_INTERNAL_6f4a393d_4_k_cu_1ab92a804cuda3std6ranges3__45__cpo9iter_swapE - _ZN34_INTERNAL_6f4a393d_4_k_cu_1ab92a804cuda3std3__45__cpo4rendE)
_ZN34_INTERNAL_6f4a393d_4_k_cu_1ab92a804cuda3std3__45__cpo4rendE:
	.zero		1
	.type		_ZN34_INTERNAL_6f4a393d_4_k_cu_1ab92a804cuda3std6ranges3__45__cpo9iter_swapE,@object
	.size		_ZN34_INTERNAL_6f4a393d_4_k_cu_1ab92a804cuda3std6ranges3__45__cpo9iter_swapE,(_ZN34_INTERNAL_6f4a393d_4_k_cu_1ab92a804cuda3std3__48unexpectE - _ZN34_INTERNAL_6f4a393d_4_k_cu_1ab92a804cuda3std6ranges3__45__cpo9iter_swapE)
_ZN34_INTERNAL_6f4a393d_4_k_cu_1ab92a804cuda3std6ranges3__45__cpo9iter_swapE:
	.zero		1
	.type		_ZN34_INTERNAL_6f4a393d_4_k_cu_1ab92a804cuda3std3__48unexpectE,@object
	.size		_ZN34_INTERNAL_6f4a393d_4_k_cu_1ab92a804cuda3std3__48unexpectE,(_ZN34_INTERNAL_6f4a393d_4_k_cu_1ab92a806thrust24THRUST_300001_SM_1000_NS6system6detail10sequential3seqE - _ZN34_INTERNAL_6f4a393d_4_k_cu_1ab92a804cuda3std3__48unexpectE)
_ZN34_INTERNAL_6f4a393d_4_k_cu_1ab92a804cuda3std3__48unexpectE:
	.zero		1
	.type		_ZN34_INTERNAL_6f4a393d_4_k_cu_1ab92a806thrust24THRUST_300001_SM_1000_NS6system6detail10sequential3seqE,@object
	.size		_ZN34_INTERNAL_6f4a393d_4_k_cu_1ab92a806thrust24THRUST_300001_SM_1000_NS6system6detail10sequential3seqE,(.L_29 - _ZN34_INTERNAL_6f4a393d_4_k_cu_1ab92a806thrust24THRUST_300001_SM_1000_NS6system6detail10sequential3seqE)
_ZN34_INTERNAL_6f4a393d_4_k_cu_1ab92a806thrust24THRUST_300001_SM_1000_NS6system6detail10sequential3seqE:
	.zero		1
.L_29:


//--------------------- .nv.shared._ZN3cub18CUB_300001_SM_10006detail4scan20DeviceScanInitKernelINS0_13ScanTileStateIjLb1EEEEEvT_i --------------------------
	.section	.nv.shared._ZN3cub18CUB_300001_SM_10006detail4scan20DeviceScanInitKernelINS0_13ScanTileStateIjLb1EEEEEvT_i,"aw",@nobits
	.sectionflags	@""
	.align	16
	.zero		1024


//--------------------- .nv.shared._ZN3cub18CUB_300001_SM_10006detail11EmptyKernelIvEEvv --------------------------
	.section	.nv.shared._ZN3cub18CUB_300001_SM_10006detail11EmptyKernelIvEEvv,"aw",@nobits
	.sectionflags	@""
	.align	16
	.zero		1024


//--------------------- .nv.shared._Z13block_shufflePjS_S_S_jj --------------------------
	.section	.nv.shared._Z13block_shufflePjS_S_S_jj,"aw",@nobits
	.sectionflags	@""
	.align	16
	.zero		1024


//--------------------- .nv.shared._Z16block_radix_sortPjS_S_jS_j --------------------------
	.section	.nv.shared._Z16block_radix_sortPjS_S_jS_j,"aw",@nobits
	.sectionflags	@""
	.align	16
	.zero		1024


//--------------------- .nv.constant0._ZN3cub18CUB_300001_SM_10006detail4scan16DeviceScanKernelINS2_10policy_hubIjjjjN4cuda3std3__44plusIvEEE10Policy1000EPjSC_NS0_13ScanTileStateIjLb1EEES9_NS1_10InputValueIjSC_EEjjLb0EjEEvT0_T1_T2_iT3_T4_T5_ --------------------------
	.section	.nv.constant0._ZN3cub18CUB_300001_SM_10006detail4scan16DeviceScanKernelINS2_10policy_hubIjjjjN4cuda3std3__44plusIvEEE10Policy1000EPjSC_NS0_13ScanTileStateIjLb1EEES9_NS1_10InputValueIjSC_EEjjLb0EjEEvT0_T1_T2_iT3_T4_T5_,"a",@progbits
	.sectionflags	@""
	.align	4
.nv.constant0._ZN3cub18CUB_300001_SM_10006detail4scan16DeviceScanKernelINS2_10policy_hubIjjjjN4cuda3std3__44plusIvEEE10Policy1000EPjSC_NS0_13ScanTileStateIjLb1EEES9_NS1_10InputValueIjSC_EEjjLb0EjEEvT0_T1_T2_iT3_T4_T5_:
	.zero		948


//--------------------- .nv.constant0._ZN3cub18CUB_300001_SM_10006detail4scan20DeviceScanInitKernelINS0_13ScanTileStateIjLb1EEEEEvT_i --------------------------
	.section	.nv.constant0._ZN3cub18CUB_300001_SM_10006detail4scan20DeviceScanInitKernelINS0_13ScanTileStateIjLb1EEEEEvT_i,"a",@progbits
	.sectionflags	@""
	.align	4
.nv.constant0._ZN3cub18CUB_300001_SM_10006detail4scan20DeviceScanInitKernelINS0_13ScanTileStateIjLb1EEEEEvT_i:
	.zero		908


//--------------------- .nv.constant0._ZN3cub18CUB_300001_SM_10006detail11EmptyKernelIvEEvv --------------------------
	.section	.nv.constant0._ZN3cub18CUB_300001_SM_10006detail11EmptyKernelIvEEvv,"a",@progbits
	.sectionflags	@""
	.align	4
.nv.constant0._ZN3cub18CUB_300001_SM_10006detail11EmptyKernelIvEEvv:
	.zero		896


//--------------------- .nv.constant0._Z13block_shufflePjS_S_S_jj --------------------------
	.section	.nv.constant0._Z13block_shufflePjS_S_S_jj,"a",@progbits
	.sectionflags	@""
	.align	4
.nv.constant0._Z13block_shufflePjS_S_S_jj:
	.zero		936


//--------------------- .nv.constant0._Z16block_radix_sortPjS_S_jS_j --------------------------
	.section	.nv.constant0._Z16block_radix_sortPjS_S_jS_j,"a",@progbits
	.sectionflags	@""
	.align	4
.nv.constant0._Z16block_radix_sortPjS_S_jS_j:
	.zero		940


//--------------------- SYMBOLS --------------------------

	.type		.nv.reservedSmem.offset0,@object
	.size		.nv.reservedSmem.offset0,0x4
	.type		.nv.reservedSmem.cap,@object
	.size		.nv.reservedSmem.cap,0x4
